//
// Generated by NVIDIA NVVM Compiler
//
// Compiler Build ID: CL-36424714
// Cuda compilation tools, release 13.0, V13.0.88
// Based on NVVM 20.0.0
//

.version 9.0
.target sm_100
.address_size 64

	// .globl	_Z18getIterationCountsddddiiiPi
.global .align 1 .b8 _ZN34_INTERNAL_b60b6192_4_k_cu_463f22944cuda3std3__45__cpo5beginE[1];
.global .align 1 .b8 _ZN34_INTERNAL_b60b6192_4_k_cu_463f22944cuda3std3__45__cpo3endE[1];
.global .align 1 .b8 _ZN34_INTERNAL_b60b6192_4_k_cu_463f22944cuda3std3__45__cpo6cbeginE[1];
.global .align 1 .b8 _ZN34_INTERNAL_b60b6192_4_k_cu_463f22944cuda3std3__45__cpo4cendE[1];
.global .align 1 .b8 _ZN34_INTERNAL_b60b6192_4_k_cu_463f22944cuda3std3__45__cpo6rbeginE[1];
.global .align 1 .b8 _ZN34_INTERNAL_b60b6192_4_k_cu_463f22944cuda3std3__45__cpo4rendE[1];
.global .align 1 .b8 _ZN34_INTERNAL_b60b6192_4_k_cu_463f22944cuda3std3__45__cpo7crbeginE[1];
.global .align 1 .b8 _ZN34_INTERNAL_b60b6192_4_k_cu_463f22944cuda3std3__45__cpo5crendE[1];
.global .align 1 .b8 _ZN34_INTERNAL_b60b6192_4_k_cu_463f22944cuda3std3__436_GLOBAL__N__b60b6192_4_k_cu_463f22946ignoreE[1];
.global .align 1 .b8 _ZN34_INTERNAL_b60b6192_4_k_cu_463f22944cuda3std3__419piecewise_constructE[1];
.global .align 1 .b8 _ZN34_INTERNAL_b60b6192_4_k_cu_463f22944cuda3std3__48in_placeE[1];
.global .align 1 .b8 _ZN34_INTERNAL_b60b6192_4_k_cu_463f22944cuda3std3__420unreachable_sentinelE[1];
.global .align 1 .b8 _ZN34_INTERNAL_b60b6192_4_k_cu_463f22944cuda3std3__47nulloptE[1];
.global .align 1 .b8 _ZN34_INTERNAL_b60b6192_4_k_cu_463f22944cuda3std3__48unexpectE[1];
.global .align 1 .b8 _ZN34_INTERNAL_b60b6192_4_k_cu_463f22944cuda3std6ranges3__45__cpo4swapE[1];
.global .align 1 .b8 _ZN34_INTERNAL_b60b6192_4_k_cu_463f22944cuda3std6ranges3__45__cpo9iter_moveE[1];
.global .align 1 .b8 _ZN34_INTERNAL_b60b6192_4_k_cu_463f22944cuda3std6ranges3__45__cpo5beginE[1];
.global .align 1 .b8 _ZN34_INTERNAL_b60b6192_4_k_cu_463f22944cuda3std6ranges3__45__cpo3endE[1];
.global .align 1 .b8 _ZN34_INTERNAL_b60b6192_4_k_cu_463f22944cuda3std6ranges3__45__cpo6cbeginE[1];
.global .align 1 .b8 _ZN34_INTERNAL_b60b6192_4_k_cu_463f22944cuda3std6ranges3__45__cpo4cendE[1];
.global .align 1 .b8 _ZN34_INTERNAL_b60b6192_4_k_cu_463f22944cuda3std6ranges3__45__cpo7advanceE[1];
.global .align 1 .b8 _ZN34_INTERNAL_b60b6192_4_k_cu_463f22944cuda3std6ranges3__45__cpo9iter_swapE[1];
.global .align 1 .b8 _ZN34_INTERNAL_b60b6192_4_k_cu_463f22944cuda3std6ranges3__45__cpo4nextE[1];
.global .align 1 .b8 _ZN34_INTERNAL_b60b6192_4_k_cu_463f22944cuda3std6ranges3__45__cpo4prevE[1];
.global .align 1 .b8 _ZN34_INTERNAL_b60b6192_4_k_cu_463f22944cuda3std6ranges3__45__cpo4dataE[1];
.global .align 1 .b8 _ZN34_INTERNAL_b60b6192_4_k_cu_463f22944cuda3std6ranges3__45__cpo5cdataE[1];
.global .align 1 .b8 _ZN34_INTERNAL_b60b6192_4_k_cu_463f22944cuda3std6ranges3__45__cpo4sizeE[1];
.global .align 1 .b8 _ZN34_INTERNAL_b60b6192_4_k_cu_463f22944cuda3std6ranges3__45__cpo5ssizeE[1];
.global .align 1 .b8 _ZN34_INTERNAL_b60b6192_4_k_cu_463f22944cuda3std6ranges3__45__cpo8distanceE[1];
.global .align 1 .b8 _ZN34_INTERNAL_b60b6192_4_k_cu_463f22946thrust24THRUST_300001_SM_1000_NS8cuda_cub3parE[1];
.global .align 1 .b8 _ZN34_INTERNAL_b60b6192_4_k_cu_463f22946thrust24THRUST_300001_SM_1000_NS8cuda_cub10par_nosyncE[1];
.global .align 1 .b8 _ZN34_INTERNAL_b60b6192_4_k_cu_463f22946thrust24THRUST_300001_SM_1000_NS6system6detail10sequential3seqE[1];
.global .align 1 .b8 _ZN34_INTERNAL_b60b6192_4_k_cu_463f22946thrust24THRUST_300001_SM_1000_NS6system3cpp3parE[1];
.global .align 1 .b8 _ZN34_INTERNAL_b60b6192_4_k_cu_463f22946thrust24THRUST_300001_SM_1000_NS12placeholders2_1E[1];
.global .align 1 .b8 _ZN34_INTERNAL_b60b6192_4_k_cu_463f22946thrust24THRUST_300001_SM_1000_NS12placeholders2_2E[1];
.global .align 1 .b8 _ZN34_INTERNAL_b60b6192_4_k_cu_463f22946thrust24THRUST_300001_SM_1000_NS12placeholders2_3E[1];
.global .align 1 .b8 _ZN34_INTERNAL_b60b6192_4_k_cu_463f22946thrust24THRUST_300001_SM_1000_NS12placeholders2_4E[1];
.global .align 1 .b8 _ZN34_INTERNAL_b60b6192_4_k_cu_463f22946thrust24THRUST_300001_SM_1000_NS12placeholders2_5E[1];
.global .align 1 .b8 _ZN34_INTERNAL_b60b6192_4_k_cu_463f22946thrust24THRUST_300001_SM_1000_NS12placeholders2_6E[1];
.global .align 1 .b8 _ZN34_INTERNAL_b60b6192_4_k_cu_463f22946thrust24THRUST_300001_SM_1000_NS12placeholders2_7E[1];
.global .align 1 .b8 _ZN34_INTERNAL_b60b6192_4_k_cu_463f22946thrust24THRUST_300001_SM_1000_NS12placeholders2_8E[1];
.global .align 1 .b8 _ZN34_INTERNAL_b60b6192_4_k_cu_463f22946thrust24THRUST_300001_SM_1000_NS12placeholders2_9E[1];
.global .align 1 .b8 _ZN34_INTERNAL_b60b6192_4_k_cu_463f22946thrust24THRUST_300001_SM_1000_NS12placeholders3_10E[1];
.global .align 1 .b8 _ZN34_INTERNAL_b60b6192_4_k_cu_463f22946thrust24THRUST_300001_SM_1000_NS3seqE[1];
.global .align 1 .b8 _ZN34_INTERNAL_b60b6192_4_k_cu_463f22946thrust24THRUST_300001_SM_1000_NS6deviceE[1];

.visible .entry _Z18getIterationCountsddddiiiPi(
	.param .f64 _Z18getIterationCountsddddiiiPi_param_0,
	.param .f64 _Z18getIterationCountsddddiiiPi_param_1,
	.param .f64 _Z18getIterationCountsddddiiiPi_param_2,
	.param .f64 _Z18getIterationCountsddddiiiPi_param_3,
	.param .u32 _Z18getIterationCountsddddiiiPi_param_4,
	.param .u32 _Z18getIterationCountsddddiiiPi_param_5,
	.param .u32 _Z18getIterationCountsddddiiiPi_param_6,
	.param .u64 .ptr .align 1 _Z18getIterationCountsddddiiiPi_param_7
)
{
	.reg .pred 	%p<7>;
	.reg .b32 	%r<23>;
	.reg .b64 	%rd<5>;
	.reg .b64 	%fd<23>;

	ld.param.f64 	%fd7, [_Z18getIterationCountsddddiiiPi_param_0];
	ld.param.f64 	%fd8, [_Z18getIterationCountsddddiiiPi_param_1];
	ld.param.f64 	%fd9, [_Z18getIterationCountsddddiiiPi_param_2];
	ld.param.f64 	%fd10, [_Z18getIterationCountsddddiiiPi_param_3];
	ld.param.u32 	%r6, [_Z18getIterationCountsddddiiiPi_param_4];
	ld.param.u32 	%r8, [_Z18getIterationCountsddddiiiPi_param_5];
	ld.param.u32 	%r7, [_Z18getIterationCountsddddiiiPi_param_6];
	ld.param.u64 	%rd1, [_Z18getIterationCountsddddiiiPi_param_7];
	mov.u32 	%r10, %tid.x;
	mov.u32 	%r11, %ctaid.x;
	mov.u32 	%r12, %ntid.x;
	mad.lo.s32 	%r1, %r11, %r12, %r10;
	mov.u32 	%r13, %tid.y;
	mov.u32 	%r14, %ctaid.y;
	mov.u32 	%r15, %ntid.y;
	mad.lo.s32 	%r16, %r14, %r15, %r13;
	setp.ge.s32 	%p1, %r1, %r6;
	setp.ge.s32 	%p2, %r16, %r8;
	or.pred  	%p3, %p1, %p2;
	@%p3 bra 	$L__BB0_6;
	cvt.rn.f64.s32 	%fd11, %r1;
	fma.rn.f64 	%fd1, %fd9, %fd11, %fd7;
	cvt.rn.f64.u32 	%fd12, %r16;
	mul.f64 	%fd13, %fd10, %fd12;
	sub.f64 	%fd2, %fd8, %fd13;
	setp.lt.s32 	%p4, %r7, 1;
	mov.b32 	%r17, -1;
	mov.u32 	%r22, %r17;
	@%p4 bra 	$L__BB0_5;
	mov.f64 	%fd21, 0d0000000000000000;
	mov.b32 	%r21, 0;
	mov.f64 	%fd22, %fd21;
$L__BB0_3:
	mul.f64 	%fd15, %fd22, %fd22;
	mul.f64 	%fd16, %fd21, %fd21;
	sub.f64 	%fd17, %fd15, %fd16;
	add.f64 	%fd5, %fd1, %fd17;
	add.f64 	%fd18, %fd22, %fd22;
	fma.rn.f64 	%fd21, %fd18, %fd21, %fd2;
	mul.f64 	%fd19, %fd5, %fd5;
	fma.rn.f64 	%fd20, %fd21, %fd21, %fd19;
	setp.gt.f64 	%p5, %fd20, 0d4010000000000000;
	mov.u32 	%r22, %r21;
	@%p5 bra 	$L__BB0_5;
	add.s32 	%r21, %r21, 1;
	setp.ne.s32 	%p6, %r21, %r7;
	mov.f64 	%fd22, %fd5;
	mov.u32 	%r22, %r17;
	@%p6 bra 	$L__BB0_3;
$L__BB0_5:
	mad.lo.s32 	%r20, %r6, %r16, %r1;
	cvta.to.global.u64 	%rd2, %rd1;
	mul.wide.s32 	%rd3, %r20, 4;
	add.s64 	%rd4, %rd2, %rd3;
	st.global.u32 	[%rd4], %r22;
$L__BB0_6:
	ret;

}
	// .globl	_Z10colorImagePhPiiidddd
.visible .entry _Z10colorImagePhPiiidddd(
	.param .u64 .ptr .align 1 _Z10colorImagePhPiiidddd_param_0,
	.param .u64 .ptr .align 1 _Z10colorImagePhPiiidddd_param_1,
	.param .u32 _Z10colorImagePhPiiidddd_param_2,
	.param .u32 _Z10colorImagePhPiiidddd_param_3,
	.param .f64 _Z10colorImagePhPiiidddd_param_4,
	.param .f64 _Z10colorImagePhPiiidddd_param_5,
	.param .f64 _Z10colorImagePhPiiidddd_param_6,
	.param .f64 _Z10colorImagePhPiiidddd_param_7
)
{
	.reg .pred 	%p<18>;
	.reg .b32 	%r<18>;
	.reg .b64 	%rd<9>;
	.reg .b64 	%fd<48>;

	ld.param.u64 	%rd1, [_Z10colorImagePhPiiidddd_param_0];
	ld.param.u64 	%rd2, [_Z10colorImagePhPiiidddd_param_1];
	ld.param.u32 	%r3, [_Z10colorImagePhPiiidddd_param_2];
	ld.param.u32 	%r4, [_Z10colorImagePhPiiidddd_param_3];
	ld.param.f64 	%fd13, [_Z10colorImagePhPiiidddd_param_4];
	ld.param.f64 	%fd14, [_Z10colorImagePhPiiidddd_param_5];
	ld.param.f64 	%fd15, [_Z10colorImagePhPiiidddd_param_6];
	ld.param.f64 	%fd16, [_Z10colorImagePhPiiidddd_param_7];
	mov.u32 	%r5, %tid.x;
	mov.u32 	%r6, %ctaid.x;
	mov.u32 	%r7, %ntid.x;
	mad.lo.s32 	%r8, %r6, %r7, %r5;
	mov.u32 	%r9, %tid.y;
	mov.u32 	%r10, %ctaid.y;
	mov.u32 	%r11, %ntid.y;
	mad.lo.s32 	%r12, %r10, %r11, %r9;
	mad.lo.s32 	%r1, %r3, %r12, %r8;
	setp.ge.s32 	%p1, %r1, %r4;
	@%p1 bra 	$L__BB1_23;
	cvta.to.global.u64 	%rd3, %rd2;
	mul.wide.s32 	%rd4, %r1, 4;
	add.s64 	%rd5, %rd3, %rd4;
	ld.global.u32 	%r2, [%rd5];
	setp.lt.s32 	%p2, %r2, 0;
	@%p2 bra 	$L__BB1_23;
	cvt.rn.f64.u32 	%fd17, %r2;
	sub.f64 	%fd18, %fd17, %fd13;
	sub.f64 	%fd19, %fd14, %fd13;
	div.rn.f64 	%fd20, %fd18, %fd19;
	sub.f64 	%fd21, %fd16, %fd15;
	fma.rn.f64 	%fd44, %fd21, %fd20, %fd15;
	setp.geu.f64 	%p3, %fd44, 0d0000000000000000;
	@%p3 bra 	$L__BB1_3;
	bra.uni 	$L__BB1_24;
$L__BB1_3:
	setp.ltu.f64 	%p5, %fd44, 0d4076800000000000;
	@%p5 bra 	$L__BB1_5;
$L__BB1_4:
	add.f64 	%fd44, %fd44, 0dC076800000000000;
	setp.ge.f64 	%p6, %fd44, 0d4076800000000000;
	@%p6 bra 	$L__BB1_4;
$L__BB1_5:
	div.rn.f64 	%fd24, %fd44, 0d404E000000000000;
	cvt.rmi.f64.f64 	%fd25, %fd24;
	cvt.rzi.s32.f64 	%r13, %fd25;
	cvt.rn.f64.s32 	%fd26, %r13;
	sub.f64 	%fd27, %fd24, %fd26;
	mov.f64 	%fd45, 0d3FF0000000000000;
	sub.f64 	%fd8, %fd45, %fd27;
	add.f64 	%fd28, %fd27, 0dBFF0000000000000;
	add.f64 	%fd9, %fd28, 0d3FF0000000000000;
	mov.f64 	%fd47, 0d0000000000000000;
	setp.gt.s32 	%p7, %r13, 2;
	@%p7 bra 	$L__BB1_12;
	setp.gt.s32 	%p13, %r13, 0;
	@%p13 bra 	$L__BB1_9;
	setp.eq.s32 	%p16, %r13, -1;
	@%p16 bra 	$L__BB1_21;
	setp.eq.s32 	%p17, %r13, 0;
	mov.f64 	%fd46, %fd9;
	@%p17 bra 	$L__BB1_22;
	bra.uni 	$L__BB1_18;
$L__BB1_9:
	setp.eq.s32 	%p14, %r13, 1;
	@%p14 bra 	$L__BB1_19;
	setp.eq.s32 	%p15, %r13, 2;
	@%p15 bra 	$L__BB1_11;
	bra.uni 	$L__BB1_18;
$L__BB1_11:
	mov.f64 	%fd46, 0d3FF0000000000000;
	mov.f64 	%fd45, 0d0000000000000000;
	mov.f64 	%fd47, %fd9;
	bra.uni 	$L__BB1_22;
$L__BB1_12:
	setp.gt.s32 	%p8, %r13, 4;
	@%p8 bra 	$L__BB1_16;
	setp.eq.s32 	%p11, %r13, 3;
	@%p11 bra 	$L__BB1_20;
	setp.eq.s32 	%p12, %r13, 4;
	@%p12 bra 	$L__BB1_15;
	bra.uni 	$L__BB1_18;
$L__BB1_15:
	mov.f64 	%fd47, 0d3FF0000000000000;
	mov.f64 	%fd46, 0d0000000000000000;
	mov.f64 	%fd45, %fd9;
	bra.uni 	$L__BB1_22;
$L__BB1_16:
	setp.eq.s32 	%p9, %r13, 5;
	@%p9 bra 	$L__BB1_21;
	setp.eq.s32 	%p10, %r13, 6;
	mov.f64 	%fd46, %fd9;
	@%p10 bra 	$L__BB1_22;
$L__BB1_18:
	mov.f64 	%fd45, 0d3FF0000000000000;
	mov.f64 	%fd46, %fd45;
	mov.f64 	%fd47, %fd45;
	bra.uni 	$L__BB1_22;
$L__BB1_19:
	mov.f64 	%fd46, 0d3FF0000000000000;
	mov.f64 	%fd45, %fd8;
	bra.uni 	$L__BB1_22;
$L__BB1_20:
	mov.f64 	%fd47, 0d3FF0000000000000;
	mov.f64 	%fd45, 0d0000000000000000;
	mov.f64 	%fd46, %fd8;
	bra.uni 	$L__BB1_22;
$L__BB1_21:
	mov.f64 	%fd46, 0d0000000000000000;
	mov.f64 	%fd47, %fd8;
$L__BB1_22:
	mul.f64 	%fd40, %fd45, 0d406FE00000000000;
	cvt.rzi.u32.f64 	%r14, %fd40;
	mul.f64 	%fd41, %fd46, 0d406FE00000000000;
	cvt.rzi.u32.f64 	%r15, %fd41;
	mul.f64 	%fd42, %fd47, 0d406FE00000000000;
	cvt.rzi.u32.f64 	%r16, %fd42;
	mul.lo.s32 	%r17, %r1, 3;
	cvt.s64.s32 	%rd6, %r17;
	cvta.to.global.u64 	%rd7, %rd1;
	add.s64 	%rd8, %rd7, %rd6;
	st.global.u8 	[%rd8], %r16;
	st.global.u8 	[%rd8+1], %r15;
	st.global.u8 	[%rd8+2], %r14;
$L__BB1_23:
	ret;
$L__BB1_24:
	add.f64 	%fd44, %fd44, 0d4076800000000000;
	setp.lt.f64 	%p4, %fd44, 0d0000000000000000;
	@%p4 bra 	$L__BB1_24;
	bra.uni 	$L__BB1_3;

}
	// .globl	_ZN3cub18CUB_300001_SM_10006detail11EmptyKernelIvEEvv
.visible .entry _ZN3cub18CUB_300001_SM_10006detail11EmptyKernelIvEEvv()
{


	ret;

}


// ===== COMPILED SASS (sm_100) =====

	.target	sm_100

	.elftype	@"ET_EXEC"


//--------------------- .note.nv.tkinfo           --------------------------
	.section	.note.nv.tkinfo,"",@"SHT_NOTE"
	.sectionflags	@"SHF_NOTE_NV_TKINFO"
	.tkinfo
        /*0018*/ 	.word	0x00000002
        /*0030*/ 	.string	""
        /*0030*/ 	.string	"ptxas"
        /*0030*/ 	.string	"Cuda compilation tools, release 13.0, V13.0.88"
        /*0030*/ 	.string	"Build cuda_13.0.r13.0/compiler.36424714_0"
        /*0030*/ 	.string	"-arch sm_100 -m 64 "



//--------------------- .note.nv.cuinfo           --------------------------
	.section	.note.nv.cuinfo,"",@"SHT_NOTE"
	.sectionflags	@"SHF_NOTE_NV_CUINFO"
        /*0018*/ 	.short	0x0002
        /*001a*/ 	.short	0x0064
        /*001c*/ 	.short	0x0082
	.zero		2


//--------------------- .nv.info                  --------------------------
	.section	.nv.info,"",@"SHT_CUDA_INFO"
	.align	4


	//----- nvinfo : EIATTR_REGCOUNT
	.align		4
        /*0000*/ 	.byte	0x04, 0x2f
        /*0002*/ 	.short	(.L_46 - .L_45)
	.align		4
.L_45:
        /*0004*/ 	.word	index@(_Z18getIterationCountsddddiiiPi)
        /*0008*/ 	.word	0x00000010


	//----- nvinfo : EIATTR_FRAME_SIZE
	.align		4
.L_46:
        /*000c*/ 	.byte	0x04, 0x11
        /*000e*/ 	.short	(.L_48 - .L_47)
	.align		4
.L_47:
        /*0010*/ 	.word	index@(_Z18getIterationCountsddddiiiPi)
        /*0014*/ 	.word	0x00000000


	//----- nvinfo : EIATTR_REGCOUNT
	.align		4
.L_48:
        /*0018*/ 	.byte	0x04, 0x2f
        /*001a*/ 	.short	(.L_50 - .L_49)
	.align		4
.L_49:
        /*001c*/ 	.word	index@(_Z10colorImagePhPiiidddd)
        /*0020*/ 	.word	0x00000019


	//----- nvinfo : EIATTR_FRAME_SIZE
	.align		4
.L_50:
        /*0024*/ 	.byte	0x04, 0x11
        /*0026*/ 	.short	(.L_52 - .L_51)
	.align		4
.L_51:
        /*0028*/ 	.word	index@($__internal_0_$__cuda_sm20_div_rn_f64_full)
        /*002c*/ 	.word	0x00000000


	//----- nvinfo : EIATTR_FRAME_SIZE
	.align		4
.L_52:
        /*0030*/ 	.byte	0x04, 0x11
        /*0032*/ 	.short	(.L_54 - .L_53)
	.align		4
.L_53:
        /*0034*/ 	.word	index@(_Z10colorImagePhPiiidddd)
        /*0038*/ 	.word	0x00000000


	//----- nvinfo : EIATTR_REGCOUNT
	.align		4
.L_54:
        /*003c*/ 	.byte	0x04, 0x2f
        /*003e*/ 	.short	(.L_56 - .L_55)
	.align		4
.L_55:
        /*0040*/ 	.word	index@(_ZN3cub18CUB_300001_SM_10006detail11EmptyKernelIvEEvv)
        /*0044*/ 	.word	0x00000004


	//----- nvinfo : EIATTR_FRAME_SIZE
	.align		4
.L_56:
        /*0048*/ 	.byte	0x04, 0x11
        /*004a*/ 	.short	(.L_58 - .L_57)
	.align		4
.L_57:
        /*004c*/ 	.word	index@(_ZN3cub18CUB_300001_SM_10006detail11EmptyKernelIvEEvv)
        /*0050*/ 	.word	0x00000000


	//----- nvinfo : EIATTR_MIN_STACK_SIZE
	.align		4
.L_58:
        /*0054*/ 	.byte	0x04, 0x12
        /*0056*/ 	.short	(.L_60 - .L_59)
	.align		4
.L_59:
        /*0058*/ 	.word	index@(_ZN3cub18CUB_300001_SM_10006detail11EmptyKernelIvEEvv)
        /*005c*/ 	.word	0x00000000


	//----- nvinfo : EIATTR_MIN_STACK_SIZE
	.align		4
.L_60:
        /*0060*/ 	.byte	0x04, 0x12
        /*0062*/ 	.short	(.L_62 - .L_61)
	.align		4
.L_61:
        /*0064*/ 	.word	index@(_Z10colorImagePhPiiidddd)
        /*0068*/ 	.word	0x00000000


	//----- nvinfo : EIATTR_MIN_STACK_SIZE
	.align		4
.L_62:
        /*006c*/ 	.byte	0x04, 0x12
        /*006e*/ 	.short	(.L_64 - .L_63)
	.align		4
.L_63:
        /*0070*/ 	.word	index@(_Z18getIterationCountsddddiiiPi)
        /*0074*/ 	.word	0x00000000
.L_64:


//--------------------- .nv.compat                --------------------------
	.section	.nv.compat,"",@"SHT_CUDA_COMPAT_INFO"
	.align	4
        /*0000*/ 	.byte	0x02, 0x09, 0x00, 0x00, 0x02, 0x02, 0x01, 0x00, 0x02, 0x05, 0x05, 0x00, 0x03, 0x07, 0x01, 0x01
        /*0010*/ 	.byte	0x02, 0x03, 0x00, 0x00, 0x02, 0x06, 0x01, 0x00, 0x04, 0x0b, 0x08, 0x00, 0x01, 0x00, 0x00, 0x00
        /*0020*/ 	.byte	0x00, 0x00, 0x00, 0x00


//--------------------- .nv.info._ZN3cub18CUB_300001_SM_10006detail11EmptyKernelIvEEvv --------------------------
	.section	.nv.info._ZN3cub18CUB_300001_SM_10006detail11EmptyKernelIvEEvv,"",@"SHT_CUDA_INFO"
	.sectionflags	@""
	.align	4


	//----- nvinfo : EIATTR_CUDA_API_VERSION
	.align		4
        /*0000*/ 	.byte	0x04, 0x37
        /*0002*/ 	.short	(.L_66 - .L_65)
.L_65:
        /*0004*/ 	.word	0x00000082


	//----- nvinfo : EIATTR_SPARSE_MMA_MASK
	.align		4
.L_66:
        /*0008*/ 	.byte	0x03, 0x50
        /*000a*/ 	.short	0x0000


	//----- nvinfo : EIATTR_MAXREG_COUNT
	.align		4
        /*000c*/ 	.byte	0x03, 0x1b
        /*000e*/ 	.short	0x00ff


	//----- nvinfo : EIATTR_MERCURY_ISA_VERSION
	.align		4
        /*0010*/ 	.byte	0x03, 0x5f
        /*0012*/ 	.short	0x0101


	//----- nvinfo : EIATTR_VRC_CTA_INIT_COUNT
	.align		4
        /*0014*/ 	.byte	0x02, 0x4a
	.zero		1
	.zero		1


	//----- nvinfo : EIATTR_EXIT_INSTR_OFFSETS
	.align		4
        /*0018*/ 	.byte	0x04, 0x1c
        /*001a*/ 	.short	(.L_68 - .L_67)


	//   ....[0]....
.L_67:
        /*001c*/ 	.word	0x00000010


	//----- nvinfo : EIATTR_SW_WAR
	.align		4
.L_68:
        /*0020*/ 	.byte	0x04, 0x36
        /*0022*/ 	.short	(.L_70 - .L_69)
.L_69:
        /*0024*/ 	.word	0x00000008
.L_70:


//--------------------- .nv.info._Z10colorImagePhPiiidddd --------------------------
	.section	.nv.info._Z10colorImagePhPiiidddd,"",@"SHT_CUDA_INFO"
	.sectionflags	@""
	.align	4


	//----- nvinfo : EIATTR_CUDA_API_VERSION
	.align		4
        /*0000*/ 	.byte	0x04, 0x37
        /*0002*/ 	.short	(.L_72 - .L_71)
.L_71:
        /*0004*/ 	.word	0x00000082


	//----- nvinfo : EIATTR_KPARAM_INFO
	.align		4
.L_72:
        /*0008*/ 	.byte	0x04, 0x17
        /*000a*/ 	.short	(.L_74 - .L_73)
.L_73:
        /*000c*/ 	.word	0x00000000
        /*0010*/ 	.short	0x0007
        /*0012*/ 	.short	0x0030
        /*0014*/ 	.byte	0x00, 0xf0, 0x21, 0x00


	//----- nvinfo : EIATTR_KPARAM_INFO
	.align		4
.L_74:
        /*0018*/ 	.byte	0x04, 0x17
        /*001a*/ 	.short	(.L_76 - .L_75)
.L_75:
        /*001c*/ 	.word	0x00000000
        /*0020*/ 	.short	0x0006
        /*0022*/ 	.short	0x0028
        /*0024*/ 	.byte	0x00, 0xf0, 0x21, 0x00


	//----- nvinfo : EIATTR_KPARAM_INFO
	.align		4
.L_76:
        /*0028*/ 	.byte	0x04, 0x17
        /*002a*/ 	.short	(.L_78 - .L_77)
.L_77:
        /*002c*/ 	.word	0x00000000
        /*0030*/ 	.short	0x0005
        /*0032*/ 	.short	0x0020
        /*0034*/ 	.byte	0x00, 0xf0, 0x21, 0x00


	//----- nvinfo : EIATTR_KPARAM_INFO
	.align		4
.L_78:
        /*0038*/ 	.byte	0x04, 0x17
        /*003a*/ 	.short	(.L_80 - .L_79)
.L_79:
        /*003c*/ 	.word	0x00000000
        /*0040*/ 	.short	0x0004
        /*0042*/ 	.short	0x0018
        /*0044*/ 	.byte	0x00, 0xf0, 0x21, 0x00


	//----- nvinfo : EIATTR_KPARAM_INFO
	.align		4
.L_80:
        /*0048*/ 	.byte	0x04, 0x17
        /*004a*/ 	.short	(.L_82 - .L_81)
.L_81:
        /*004c*/ 	.word	0x00000000
        /*0050*/ 	.short	0x0003
        /*0052*/ 	.short	0x0014
        /*0054*/ 	.byte	0x00, 0xf0, 0x11, 0x00


	//----- nvinfo : EIATTR_KPARAM_INFO
	.align		4
.L_82:
        /*0058*/ 	.byte	0x04, 0x17
        /*005a*/ 	.short	(.L_84 - .L_83)
.L_83:
        /*005c*/ 	.word	0x00000000
        /*0060*/ 	.short	0x0002
        /*0062*/ 	.short	0x0010
        /*0064*/ 	.byte	0x00, 0xf0, 0x11, 0x00


	//----- nvinfo : EIATTR_KPARAM_INFO
	.align		4
.L_84:
        /*0068*/ 	.byte	0x04, 0x17
        /*006a*/ 	.short	(.L_86 - .L_85)
.L_85:
        /*006c*/ 	.word	0x00000000
        /*0070*/ 	.short	0x0001
        /*0072*/ 	.short	0x0008
        /*0074*/ 	.byte	0x00, 0xf5, 0x21, 0x00


	//----- nvinfo : EIATTR_KPARAM_INFO
	.align		4
.L_86:
        /*0078*/ 	.byte	0x04, 0x17
        /*007a*/ 	.short	(.L_88 - .L_87)
.L_87:
        /*007c*/ 	.word	0x00000000
        /*0080*/ 	.short	0x0000
        /*0082*/ 	.short	0x0000
        /*0084*/ 	.byte	0x00, 0xf5, 0x21, 0x00


	//----- nvinfo : EIATTR_SPARSE_MMA_MASK
	.align		4
.L_88:
        /*0088*/ 	.byte	0x03, 0x50
        /*008a*/ 	.short	0x0000


	//----- nvinfo : EIATTR_MAXREG_COUNT
	.align		4
        /*008c*/ 	.byte	0x03, 0x1b
        /*008e*/ 	.short	0x00ff


	//----- nvinfo : EIATTR_MERCURY_ISA_VERSION
	.align		4
        /*0090*/ 	.byte	0x03, 0x5f
        /*0092*/ 	.short	0x0101


	//----- nvinfo : EIATTR_VRC_CTA_INIT_COUNT
	.align		4
        /*0094*/ 	.byte	0x02, 0x4a
	.zero		1
	.zero		1


	//----- nvinfo : EIATTR_EXIT_INSTR_OFFSETS
	.align		4
        /*0098*/ 	.byte	0x04, 0x1c
        /*009a*/ 	.short	(.L_90 - .L_89)


	//   ....[0]....
.L_89:
        /*009c*/ 	.word	0x000000c0


	//   ....[1]....
        /*00a0*/ 	.word	0x00000120


	//   ....[2]....
        /*00a4*/ 	.word	0x00000ce0


	//----- nvinfo : EIATTR_INDIRECT_BRANCH_TARGETS
	.align		4
.L_90:
        /*00a8*/ 	.byte	0x04, 0x34
        /*00aa*/ 	.short	(.L_92 - .L_91)


	//   ....[0]....
.L_91:
        /*00ac*/ 	.word	.L_x_34@srel
        /*00b0*/ 	.short	0x0
        /*00b2*/ 	.short	0x0
        /*00b4*/ 	.word	0x3
        /*00b8*/ 	.word	.L_x_35@srel
        /*00bc*/ 	.word	.L_x_36@srel
        /*00c0*/ 	.word	.L_x_22@srel


	//   ....[1]....
        /*00c4*/ 	.word	.L_x_38@srel
        /*00c8*/ 	.short	0x0
        /*00ca*/ 	.short	0x0
        /*00cc*/ 	.word	0x3
        /*00d0*/ 	.word	.L_x_39@srel
        /*00d4*/ 	.word	.L_x_40@srel
        /*00d8*/ 	.word	.L_x_22@srel


	//----- nvinfo : EIATTR_CRS_STACK_SIZE
	.align		4
.L_92:
        /*00dc*/ 	.byte	0x04, 0x1e
        /*00de*/ 	.short	(.L_94 - .L_93)
.L_93:
        /*00e0*/ 	.word	0x00000000


	//----- nvinfo : EIATTR_CBANK_PARAM_SIZE
	.align		4
.L_94:
        /*00e4*/ 	.byte	0x03, 0x19
        /*00e6*/ 	.short	0x0038


	//----- nvinfo : EIATTR_PARAM_CBANK
	.align		4
        /*00e8*/ 	.byte	0x04, 0x0a
        /*00ea*/ 	.short	(.L_96 - .L_95)
	.align		4
.L_95:
        /*00ec*/ 	.word	index@(.nv.constant0._Z10colorImagePhPiiidddd)
        /*00f0*/ 	.short	0x0380
        /*00f2*/ 	.short	0x0038


	//----- nvinfo : EIATTR_SW_WAR
	.align		4
.L_96:
        /*00f4*/ 	.byte	0x04, 0x36
        /*00f6*/ 	.short	(.L_98 - .L_97)
.L_97:
        /*00f8*/ 	.word	0x00000008
.L_98:


//--------------------- .nv.info._Z18getIterationCountsddddiiiPi --------------------------
	.section	.nv.info._Z18getIterationCountsddddiiiPi,"",@"SHT_CUDA_INFO"
	.sectionflags	@""
	.align	4


	//----- nvinfo : EIATTR_CUDA_API_VERSION
	.align		4
        /*0000*/ 	.byte	0x04, 0x37
        /*0002*/ 	.short	(.L_100 - .L_99)
.L_99:
        /*0004*/ 	.word	0x00000082


	//----- nvinfo : EIATTR_KPARAM_INFO
	.align		4
.L_100:
        /*0008*/ 	.byte	0x04, 0x17
        /*000a*/ 	.short	(.L_102 - .L_101)
.L_101:
        /*000c*/ 	.word	0x00000000
        /*0010*/ 	.short	0x0007
        /*0012*/ 	.short	0x0030
        /*0014*/ 	.byte	0x00, 0xf5, 0x21, 0x00


	//----- nvinfo : EIATTR_KPARAM_INFO
	.align		4
.L_102:
        /*0018*/ 	.byte	0x04, 0x17
        /*001a*/ 	.short	(.L_104 - .L_103)
.L_103:
        /*001c*/ 	.word	0x00000000
        /*0020*/ 	.short	0x0006
        /*0022*/ 	.short	0x0028
        /*0024*/ 	.byte	0x00, 0xf0, 0x11, 0x00


	//----- nvinfo : EIATTR_KPARAM_INFO
	.align		4
.L_104:
        /*0028*/ 	.byte	0x04, 0x17
        /*002a*/ 	.short	(.L_106 - .L_105)
.L_105:
        /*002c*/ 	.word	0x00000000
        /*0030*/ 	.short	0x0005
        /*0032*/ 	.short	0x0024
        /*0034*/ 	.byte	0x00, 0xf0, 0x11, 0x00


	//----- nvinfo : EIATTR_KPARAM_INFO
	.align		4
.L_106:
        /*0038*/ 	.byte	0x04, 0x17
        /*003a*/ 	.short	(.L_108 - .L_107)
.L_107:
        /*003c*/ 	.word	0x00000000
        /*0040*/ 	.short	0x0004
        /*0042*/ 	.short	0x0020
        /*0044*/ 	.byte	0x00, 0xf0, 0x11, 0x00


	//----- nvinfo : EIATTR_KPARAM_INFO
	.align		4
.L_108:
        /*0048*/ 	.byte	0x04, 0x17
        /*004a*/ 	.short	(.L_110 - .L_109)
.L_109:
        /*004c*/ 	.word	0x00000000
        /*0050*/ 	.short	0x0003
        /*0052*/ 	.short	0x0018
        /*0054*/ 	.byte	0x00, 0xf0, 0x21, 0x00


	//----- nvinfo : EIATTR_KPARAM_INFO
	.align		4
.L_110:
        /*0058*/ 	.byte	0x04, 0x17
        /*005a*/ 	.short	(.L_112 - .L_111)
.L_111:
        /*005c*/ 	.word	0x00000000
        /*0060*/ 	.short	0x0002
        /*0062*/ 	.short	0x0010
        /*0064*/ 	.byte	0x00, 0xf0, 0x21, 0x00


	//----- nvinfo : EIATTR_KPARAM_INFO
	.align		4
.L_112:
        /*0068*/ 	.byte	0x04, 0x17
        /*006a*/ 	.short	(.L_114 - .L_113)
.L_113:
        /*006c*/ 	.word	0x00000000
        /*0070*/ 	.short	0x0001
        /*0072*/ 	.short	0x0008
        /*0074*/ 	.byte	0x00, 0xf0, 0x21, 0x00


	//----- nvinfo : EIATTR_KPARAM_INFO
	.align		4
.L_114:
        /*0078*/ 	.byte	0x04, 0x17
        /*007a*/ 	.short	(.L_116 - .L_115)
.L_115:
        /*007c*/ 	.word	0x00000000
        /*0080*/ 	.short	0x0000
        /*0082*/ 	.short	0x0000
        /*0084*/ 	.byte	0x00, 0xf0, 0x21, 0x00


	//----- nvinfo : EIATTR_SPARSE_MMA_MASK
	.align		4
.L_116:
        /*0088*/ 	.byte	0x03, 0x50
        /*008a*/ 	.short	0x0000


	//----- nvinfo : EIATTR_MAXREG_COUNT
	.align		4
        /*008c*/ 	.byte	0x03, 0x1b
        /*008e*/ 	.short	0x00ff


	//----- nvinfo : EIATTR_MERCURY_ISA_VERSION
	.align		4
        /*0090*/ 	.byte	0x03, 0x5f
        /*0092*/ 	.short	0x0101


	//----- nvinfo : EIATTR_VRC_CTA_INIT_COUNT
	.align		4
        /*0094*/ 	.byte	0x02, 0x4a
	.zero		1
	.zero		1


	//----- nvinfo : EIATTR_EXIT_INSTR_OFFSETS
	.align		4
        /*0098*/ 	.byte	0x04, 0x1c
        /*009a*/ 	.short	(.L_118 - .L_117)


	//   ....[0]....
.L_117:
        /*009c*/ 	.word	0x000000c0


	//   ....[1]....
        /*00a0*/ 	.word	0x00000340


	//----- nvinfo : EIATTR_CRS_STACK_SIZE
	.align		4
.L_118:
        /*00a4*/ 	.byte	0x04, 0x1e
        /*00a6*/ 	.short	(.L_120 - .L_119)
.L_119:
        /*00a8*/ 	.word	0x00000000


	//----- nvinfo : EIATTR_CBANK_PARAM_SIZE
	.align		4
.L_120:
        /*00ac*/ 	.byte	0x03, 0x19
        /*00ae*/ 	.short	0x0038


	//----- nvinfo : EIATTR_PARAM_CBANK
	.align		4
        /*00b0*/ 	.byte	0x04, 0x0a
        /*00b2*/ 	.short	(.L_122 - .L_121)
	.align		4
.L_121:
        /*00b4*/ 	.word	index@(.nv.constant0._Z18getIterationCountsddddiiiPi)
        /*00b8*/ 	.short	0x0380
        /*00ba*/ 	.short	0x0038


	//----- nvinfo : EIATTR_SW_WAR
	.align		4
.L_122:
        /*00bc*/ 	.byte	0x04, 0x36
        /*00be*/ 	.short	(.L_124 - .L_123)
.L_123:
        /*00c0*/ 	.word	0x00000008
.L_124:


//--------------------- .nv.callgraph             --------------------------
	.section	.nv.callgraph,"",@"SHT_CUDA_CALLGRAPH"
	.align	4
	.sectionentsize	8
	.align		4
        /*0000*/ 	.word	0x00000000
	.align		4
        /*0004*/ 	.word	0xffffffff
	.align		4
        /*0008*/ 	.word	0x00000000
	.align		4
        /*000c*/ 	.word	0xfffffffe
	.align		4
        /*0010*/ 	.word	0x00000000
	.align		4
        /*0014*/ 	.word	0xfffffffd
	.align		4
        /*0018*/ 	.word	0x00000000
	.align		4
        /*001c*/ 	.word	0xfffffffc


//--------------------- .nv.constant4             --------------------------
	.section	.nv.constant4,"a",@progbits
	.align	8
	.align		8
.nv.constant4:
        /*0000*/ 	.dword	_ZN34_INTERNAL_b60b6192_4_k_cu_463f22944cuda3std3__45__cpo5beginE
	.align		8
        /*0008*/ 	.dword	_ZN34_INTERNAL_b60b6192_4_k_cu_463f22944cuda3std3__45__cpo3endE
	.align		8
        /*0010*/ 	.dword	_ZN34_INTERNAL_b60b6192_4_k_cu_463f22944cuda3std3__45__cpo6cbeginE
	.align		8
        /*0018*/ 	.dword	_ZN34_INTERNAL_b60b6192_4_k_cu_463f22944cuda3std3__45__cpo4cendE
	.align		8
        /*0020*/ 	.dword	_ZN34_INTERNAL_b60b6192_4_k_cu_463f22944cuda3std3__45__cpo6rbeginE
	.align		8
        /*0028*/ 	.dword	_ZN34_INTERNAL_b60b6192_4_k_cu_463f22944cuda3std3__45__cpo4rendE
	.align		8
        /*0030*/ 	.dword	_ZN34_INTERNAL_b60b6192_4_k_cu_463f22944cuda3std3__45__cpo7crbeginE
	.align		8
        /*0038*/ 	.dword	_ZN34_INTERNAL_b60b6192_4_k_cu_463f22944cuda3std3__45__cpo5crendE
	.align		8
        /*0040*/ 	.dword	_ZN34_INTERNAL_b60b6192_4_k_cu_463f22944cuda3std3__436_GLOBAL__N__b60b6192_4_k_cu_463f22946ignoreE
	.align		8
        /*0048*/ 	.dword	_ZN34_INTERNAL_b60b6192_4_k_cu_463f22944cuda3std3__419piecewise_constructE
	.align		8
        /*0050*/ 	.dword	_ZN34_INTERNAL_b60b6192_4_k_cu_463f22944cuda3std3__48in_placeE
	.align		8
        /*0058*/ 	.dword	_ZN34_INTERNAL_b60b6192_4_k_cu_463f22944cuda3std3__420unreachable_sentinelE
	.align		8
        /*0060*/ 	.dword	_ZN34_INTERNAL_b60b6192_4_k_cu_463f22944cuda3std3__47nulloptE
	.align		8
        /*0068*/ 	.dword	_ZN34_INTERNAL_b60b6192_4_k_cu_463f22944cuda3std3__48unexpectE
	.align		8
        /*0070*/ 	.dword	_ZN34_INTERNAL_b60b6192_4_k_cu_463f22944cuda3std6ranges3__45__cpo4swapE
	.align		8
        /*0078*/ 	.dword	_ZN34_INTERNAL_b60b6192_4_k_cu_463f22944cuda3std6ranges3__45__cpo9iter_moveE
	.align		8
        /*0080*/ 	.dword	_ZN34_INTERNAL_b60b6192_4_k_cu_463f22944cuda3std6ranges3__45__cpo5beginE
	.align		8
        /*0088*/ 	.dword	_ZN34_INTERNAL_b60b6192_4_k_cu_463f22944cuda3std6ranges3__45__cpo3endE
	.align		8
        /*0090*/ 	.dword	_ZN34_INTERNAL_b60b6192_4_k_cu_463f22944cuda3std6ranges3__45__cpo6cbeginE
	.align		8
        /*0098*/ 	.dword	_ZN34_INTERNAL_b60b6192_4_k_cu_463f22944cuda3std6ranges3__45__cpo4cendE
	.align		8
        /*00a0*/ 	.dword	_ZN34_INTERNAL_b60b6192_4_k_cu_463f22944cuda3std6ranges3__45__cpo7advanceE
	.align		8
        /*00a8*/ 	.dword	_ZN34_INTERNAL_b60b6192_4_k_cu_463f22944cuda3std6ranges3__45__cpo9iter_swapE
	.align		8
        /*00b0*/ 	.dword	_ZN34_INTERNAL_b60b6192_4_k_cu_463f22944cuda3std6ranges3__45__cpo4nextE
	.align		8
        /*00b8*/ 	.dword	_ZN34_INTERNAL_b60b6192_4_k_cu_463f22944cuda3std6ranges3__45__cpo4prevE
	.align		8
        /*00c0*/ 	.dword	_ZN34_INTERNAL_b60b6192_4_k_cu_463f22944cuda3std6ranges3__45__cpo4dataE
	.align		8
        /*00c8*/ 	.dword	_ZN34_INTERNAL_b60b6192_4_k_cu_463f22944cuda3std6ranges3__45__cpo5cdataE
	.align		8
        /*00d0*/ 	.dword	_ZN34_INTERNAL_b60b6192_4_k_cu_463f22944cuda3std6ranges3__45__cpo4sizeE
	.align		8
        /*00d8*/ 	.dword	_ZN34_INTERNAL_b60b6192_4_k_cu_463f22944cuda3std6ranges3__45__cpo5ssizeE
	.align		8
        /*00e0*/ 	.dword	_ZN34_INTERNAL_b60b6192_4_k_cu_463f22944cuda3std6ranges3__45__cpo8distanceE
	.align		8
        /*00e8*/ 	.dword	_ZN34_INTERNAL_b60b6192_4_k_cu_463f22946thrust24THRUST_300001_SM_1000_NS8cuda_cub3parE
	.align		8
        /*00f0*/ 	.dword	_ZN34_INTERNAL_b60b6192_4_k_cu_463f22946thrust24THRUST_300001_SM_1000_NS8cuda_cub10par_nosyncE
	.align		8
        /*00f8*/ 	.dword	_ZN34_INTERNAL_b60b6192_4_k_cu_463f22946thrust24THRUST_300001_SM_1000_NS6system6detail10sequential3seqE
	.align		8
        /*0100*/ 	.dword	_ZN34_INTERNAL_b60b6192_4_k_cu_463f22946thrust24THRUST_300001_SM_1000_NS6system3cpp3parE
	.align		8
        /*0108*/ 	.dword	_ZN34_INTERNAL_b60b6192_4_k_cu_463f22946thrust24THRUST_300001_SM_1000_NS12placeholders2_1E
	.align		8
        /*0110*/ 	.dword	_ZN34_INTERNAL_b60b6192_4_k_cu_463f22946thrust24THRUST_300001_SM_1000_NS12placeholders2_2E
	.align		8
        /*0118*/ 	.dword	_ZN34_INTERNAL_b60b6192_4_k_cu_463f22946thrust24THRUST_300001_SM_1000_NS12placeholders2_3E
	.align		8
        /*0120*/ 	.dword	_ZN34_INTERNAL_b60b6192_4_k_cu_463f22946thrust24THRUST_300001_SM_1000_NS12placeholders2_4E
	.align		8
        /*0128*/ 	.dword	_ZN34_INTERNAL_b60b6192_4_k_cu_463f22946thrust24THRUST_300001_SM_1000_NS12placeholders2_5E
	.align		8
        /*0130*/ 	.dword	_ZN34_INTERNAL_b60b6192_4_k_cu_463f22946thrust24THRUST_300001_SM_1000_NS12placeholders2_6E
	.align		8
        /*0138*/ 	.dword	_ZN34_INTERNAL_b60b6192_4_k_cu_463f22946thrust24THRUST_300001_SM_1000_NS12placeholders2_7E
	.align		8
        /*0140*/ 	.dword	_ZN34_INTERNAL_b60b6192_4_k_cu_463f22946thrust24THRUST_300001_SM_1000_NS12placeholders2_8E
	.align		8
        /*0148*/ 	.dword	_ZN34_INTERNAL_b60b6192_4_k_cu_463f22946thrust24THRUST_300001_SM_1000_NS12placeholders2_9E
	.align		8
        /*0150*/ 	.dword	_ZN34_INTERNAL_b60b6192_4_k_cu_463f22946thrust24THRUST_300001_SM_1000_NS12placeholders3_10E
	.align		8
        /*0158*/ 	.dword	_ZN34_INTERNAL_b60b6192_4_k_cu_463f22946thrust24THRUST_300001_SM_1000_NS3seqE
	.align		8
        /*0160*/ 	.dword	_ZN34_INTERNAL_b60b6192_4_k_cu_463f22946thrust24THRUST_300001_SM_1000_NS6deviceE


//--------------------- .nv.constant2._Z10colorImagePhPiiidddd --------------------------
	.section	.nv.constant2._Z10colorImagePhPiiidddd,"a",@progbits
	.sectionflags	@""
	.align	4
.nv.constant2._Z10colorImagePhPiiidddd:
        /*0000*/ 	.byte	0x90, 0x09, 0x00, 0x00, 0x30, 0x09, 0x00, 0x00, 0x60, 0x0b, 0x00, 0x00, 0xc0, 0x0a, 0x00, 0x00
        /*0010*/ 	.byte	0x60, 0x0a, 0x00, 0x00, 0x60, 0x0b, 0x00, 0x00


//--------------------- .text._ZN3cub18CUB_300001_SM_10006detail11EmptyKernelIvEEvv --------------------------
	.section	.text._ZN3cub18CUB_300001_SM_10006detail11EmptyKernelIvEEvv,"ax",@progbits
	.align	128
        .global         _ZN3cub18CUB_300001_SM_10006detail11EmptyKernelIvEEvv
        .type           _ZN3cub18CUB_300001_SM_10006detail11EmptyKernelIvEEvv,@function
        .size           _ZN3cub18CUB_300001_SM_10006detail11EmptyKernelIvEEvv,(.L_x_43 - _ZN3cub18CUB_300001_SM_10006detail11EmptyKernelIvEEvv)
        .other          _ZN3cub18CUB_300001_SM_10006detail11EmptyKernelIvEEvv,@"STO_CUDA_ENTRY STV_DEFAULT"
_ZN3cub18CUB_300001_SM_10006detail11EmptyKernelIvEEvv:
.text._ZN3cub18CUB_300001_SM_10006detail11EmptyKernelIvEEvv:
[----:B------:R-:W-:Y:S01]  /*0000*/  LDC R1, c[0x0][0x37c] ;  /* 0x0000df00ff017b82 */ /* 0x000fe20000000800 */
[----:B------:R-:W-:Y:S05]  /*0010*/  EXIT ;  /* 0x000000000000794d */ /* 0x000fea0003800000 */
.L_x_0:
[----:B------:R-:W-:-:S00]  /*0020*/  BRA `(.L_x_0) ;  /* 0xfffffffc00fc7947 */ /* 0x000fc0000383ffff */
[----:B------:R-:W-:-:S00]  /*0030*/  NOP ;  /* 0x0000000000007918 */ /* 0x000fc00000000000 */
        /* <DEDUP_REMOVED lines=12> */
.L_x_43:


//--------------------- .text._Z10colorImagePhPiiidddd --------------------------
	.section	.text._Z10colorImagePhPiiidddd,"ax",@progbits
	.align	128
        .global         _Z10colorImagePhPiiidddd
        .type           _Z10colorImagePhPiiidddd,@function
        .size           _Z10colorImagePhPiiidddd,(.L_x_42 - _Z10colorImagePhPiiidddd)
        .other          _Z10colorImagePhPiiidddd,@"STO_CUDA_ENTRY STV_DEFAULT"
_Z10colorImagePhPiiidddd:
.text._Z10colorImagePhPiiidddd:
[----:B------:R-:W-:Y:S01]  /*0000*/  LDC R1, c[0x0][0x37c] ;  /* 0x0000df00ff017b82 */ /* 0x000fe20000000800 */
[----:B------:R-:W0:Y:S07]  /*0010*/  S2R R0, SR_TID.X ;  /* 0x0000000000007919 */ /* 0x000e2e0000002100 */
[----:B------:R-:W0:Y:S01]  /*0020*/  S2UR UR4, SR_CTAID.X ;  /* 0x00000000000479c3 */ /* 0x000e220000002500 */
[----:B------:R-:W1:Y:S01]  /*0030*/  LDCU.64 UR6, c[0x0][0x390] ;  /* 0x00007200ff0677ac */ /* 0x000e620008000a00 */
[----:B------:R-:W2:Y:S06]  /*0040*/  S2R R2, SR_TID.Y ;  /* 0x0000000000027919 */ /* 0x000eac0000002200 */
[----:B------:R-:W0:Y:S08]  /*0050*/  LDC R3, c[0x0][0x360] ;  /* 0x0000d800ff037b82 */ /* 0x000e300000000800 */
[----:B------:R-:W2:Y:S08]  /*0060*/  S2UR UR5, SR_CTAID.Y ;  /* 0x00000000000579c3 */ /* 0x000eb00000002600 */
[----:B------:R-:W2:Y:S01]  /*0070*/  LDC R5, c[0x0][0x364] ;  /* 0x0000d900ff057b82 */ /* 0x000ea20000000800 */
[----:B0-----:R-:W-:-:S02]  /*0080*/  IMAD R0, R3, UR4, R0 ;  /* 0x0000000403007c24 */ /* 0x001fc4000f8e0200 */
[----:B--2---:R-:W-:-:S04]  /*0090*/  IMAD R3, R5, UR5, R2 ;  /* 0x0000000505037c24 */ /* 0x004fc8000f8e0202 */
[----:B-1----:R-:W-:-:S05]  /*00a0*/  IMAD R0, R3, UR6, R0 ;  /* 0x0000000603007c24 */ /* 0x002fca000f8e0200 */
[----:B------:R-:W-:-:S13]  /*00b0*/  ISETP.GE.AND P0, PT, R0, UR7, PT ;  /* 0x0000000700007c0c */ /* 0x000fda000bf06270 */
[----:B------:R-:W-:Y:S05]  /*00c0*/  @P0 EXIT ;  /* 0x000000000000094d */ /* 0x000fea0003800000 */
[----:B------:R-:W0:Y:S01]  /*00d0*/  LDC.64 R2, c[0x0][0x388] ;  /* 0x0000e200ff027b82 */ /* 0x000e220000000a00 */
[----:B------:R-:W1:Y:S01]  /*00e0*/  LDCU.64 UR4, c[0x0][0x358] ;  /* 0x00006b00ff0477ac */ /* 0x000e620008000a00 */
[----:B0-----:R-:W-:-:S05]  /*00f0*/  IMAD.WIDE R2, R0, 0x4, R2 ;  /* 0x0000000400027825 */ /* 0x001fca00078e0202 */
[----:B-1----:R-:W2:Y:S02]  /*0100*/  LDG.E R12, desc[UR4][R2.64] ;  /* 0x00000004020c7981 */ /* 0x002ea4000c1e1900 */
[----:B--2---:R-:W-:-:S13]  /*0110*/  ISETP.GE.AND P0, PT, R12, RZ, PT ;  /* 0x000000ff0c00720c */ /* 0x004fda0003f06270 */
[----:B------:R-:W-:Y:S05]  /*0120*/  @!P0 EXIT ;  /* 0x000000000000894d */ /* 0x000fea0003800000 */
[----:B------:R-:W0:Y:S01]  /*0130*/  LDC.64 R4, c[0x0][0x3a0] ;  /* 0x0000e800ff047b82 */ /* 0x000e220000000a00 */
[----:B------:R-:W0:Y:S01]  /*0140*/  LDCU.64 UR6, c[0x0][0x398] ;  /* 0x00007300ff0677ac */ /* 0x000e220008000a00 */
[----:B------:R-:W-:Y:S01]  /*0150*/  IMAD.MOV.U32 R6, RZ, RZ, 0x1 ;  /* 0x00000001ff067424 */ /* 0x000fe200078e00ff */
[----:B------:R-:W-:Y:S01]  /*0160*/  BSSY.RECONVERGENT B0, `(.L_x_1) ;  /* 0x0000013000007945 */ /* 0x000fe20003800200 */
[----:B0-----:R-:W-:-:S06]  /*0170*/  DADD R4, R4, -UR6 ;  /* 0x8000000604047e29 */ /* 0x001fcc0008000000 */
[----:B------:R-:W0:Y:S02]  /*0180*/  MUFU.RCP64H R7, R5 ;  /* 0x0000000500077308 */ /* 0x000e240000001800 */
[----:B0-----:R-:W-:-:S08]  /*0190*/  DFMA R2, -R4, R6, 1 ;  /* 0x3ff000000402742b */ /* 0x001fd00000000106 */
[----:B------:R-:W-:Y:S02]  /*01a0*/  DFMA R8, R2, R2, R2 ;  /* 0x000000020208722b */ /* 0x000fe40000000002 */
[----:B------:R-:W0:Y:S06]  /*01b0*/  I2F.F64.U32 R2, R12 ;  /* 0x0000000c00027312 */ /* 0x000e2c0000201800 */
[----:B------:R-:W-:-:S08]  /*01c0*/  DFMA R8, R6, R8, R6 ;  /* 0x000000080608722b */ /* 0x000fd00000000006 */
[----:B------:R-:W-:Y:S02]  /*01d0*/  DFMA R10, -R4, R8, 1 ;  /* 0x3ff00000040a742b */ /* 0x000fe40000000108 */
[----:B0-----:R-:W-:-:S06]  /*01e0*/  DADD R6, R2, -UR6 ;  /* 0x8000000602067e29 */ /* 0x001fcc0008000000 */
[----:B------:R-:W-:-:S04]  /*01f0*/  DFMA R10, R8, R10, R8 ;  /* 0x0000000a080a722b */ /* 0x000fc80000000008 */
[----:B------:R-:W-:-:S04]  /*0200*/  FSETP.GEU.AND P1, PT, |R7|, 6.5827683646048100446e-37, PT ;  /* 0x036000000700780b */ /* 0x000fc80003f2e200 */
[----:B------:R-:W-:-:S08]  /*0210*/  DMUL R2, R6, R10 ;  /* 0x0000000a06027228 */ /* 0x000fd00000000000 */
[----:B------:R-:W-:-:S08]  /*0220*/  DFMA R8, -R4, R2, R6 ;  /* 0x000000020408722b */ /* 0x000fd00000000106 */
[----:B------:R-:W-:-:S10]  /*0230*/  DFMA R2, R10, R8, R2 ;  /* 0x000000080a02722b */ /* 0x000fd40000000002 */
[----:B------:R-:W-:-:S05]  /*0240*/  FFMA R8, RZ, R5, R3 ;  /* 0x00000005ff087223 */ /* 0x000fca0000000003 */
[----:B------:R-:W-:-:S13]  /*0250*/  FSETP.GT.AND P0, PT, |R8|, 1.469367938527859385e-39, PT ;  /* 0x001000000800780b */ /* 0x000fda0003f04200 */
[----:B------:R-:W-:Y:S05]  /*0260*/  @P0 BRA P1, `(.L_x_2) ;  /* 0x0000000000080947 */ /* 0x000fea0000800000 */
[----:B------:R-:W-:-:S07]  /*0270*/  MOV R10, 0x290 ;  /* 0x00000290000a7802 */ /* 0x000fce0000000f00 */
[----:B------:R-:W-:Y:S05]  /*0280*/  CALL.REL.NOINC `($__internal_0_$__cuda_sm20_div_rn_f64_full) ;  /* 0x0000000800987944 */ /* 0x000fea0003c00000 */
.L_x_2:
[----:B------:R-:W-:Y:S05]  /*0290*/  BSYNC.RECONVERGENT B0 ;  /* 0x0000000000007941 */ /* 0x000fea0003800200 */
.L_x_1:
[----:B------:R-:W0:Y:S01]  /*02a0*/  LDC.64 R6, c[0x0][0x3a8] ;  /* 0x0000ea00ff067b82 */ /* 0x000e220000000a00 */
[----:B------:R-:W0:Y:S01]  /*02b0*/  LDCU.64 UR6, c[0x0][0x3b0] ;  /* 0x00007600ff0677ac */ /* 0x000e220008000a00 */
[----:B------:R-:W-:Y:S01]  /*02c0*/  BSSY.RECONVERGENT B0, `(.L_x_3) ;  /* 0x000001a000007945 */ /* 0x000fe20003800200 */
[----:B0-----:R-:W-:-:S08]  /*02d0*/  DADD R4, -R6, UR6 ;  /* 0x0000000606047e29 */ /* 0x001fd00008000100 */
[----:B------:R-:W-:-:S08]  /*02e0*/  DFMA R4, R4, R2, R6 ;  /* 0x000000020404722b */ /* 0x000fd00000000006 */
[----:B------:R-:W-:-:S14]  /*02f0*/  DSETP.GEU.AND P0, PT, R4, RZ, PT ;  /* 0x000000ff0400722a */ /* 0x000fdc0003f0e000 */
[----:B------:R-:W-:Y:S05]  /*0300*/  @P0 BRA `(.L_x_4) ;  /* 0x0000000000540947 */ /* 0x000fea0003800000 */
[----:B------:R-:W-:Y:S01]  /*0310*/  DADD R2, R4, 1080 ;  /* 0x4090e00004027429 */ /* 0x000fe20000000000 */
[----:B------:R-:W-:Y:S01]  /*0320*/  BSSY.RECONVERGENT B1, `(.L_x_5) ;  /* 0x000000d000017945 */ /* 0x000fe20003800200 */
[----:B------:R-:W-:-:S06]  /*0330*/  PLOP3.LUT P0, PT, PT, PT, PT, 0x80, 0x8 ;  /* 0x000000000008781c */ /* 0x000fcc0003f0f070 */
[----:B------:R-:W-:-:S14]  /*0340*/  DSETP.GEU.AND P1, PT, R2, RZ, PT ;  /* 0x000000ff0200722a */ /* 0x000fdc0003f2e000 */
[----:B------:R-:W-:Y:S05]  /*0350*/  @P1 BRA `(.L_x_6) ;  /* 0x0000000000241947 */ /* 0x000fea0003800000 */
[----:B------:R-:W-:Y:S01]  /*0360*/  BSSY.RECONVERGENT B2, `(.L_x_7) ;  /* 0x0000007000027945 */ /* 0x000fe20003800200 */
.L_x_8:
[----:B------:R-:W-:-:S08]  /*0370*/  DADD R4, R4, 360 ;  /* 0x4076800004047429 */ /* 0x000fd00000000000 */
[----:B------:R-:W-:-:S08]  /*0380*/  DADD R4, R4, 360 ;  /* 0x4076800004047429 */ /* 0x000fd00000000000 */
[----:B------:R-:W-:-:S08]  /*0390*/  DADD R4, R4, 360 ;  /* 0x4076800004047429 */ /* 0x000fd00000000000 */
[----:B------:R-:W-:-:S08]  /*03a0*/  DADD R4, R4, 360 ;  /* 0x4076800004047429 */ /* 0x000fd00000000000 */
[----:B------:R-:W-:-:S14]  /*03b0*/  DSETP.GEU.AND P0, PT, R4, -1080, PT ;  /* 0xc090e0000400742a */ /* 0x000fdc0003f0e000 */
[----:B------:R-:W-:Y:S05]  /*03c0*/  @!P0 BRA `(.L_x_8) ;  /* 0xfffffffc00e88947 */ /* 0x000fea000383ffff */
[----:B------:R-:W-:Y:S05]  /*03d0*/  BSYNC.RECONVERGENT B2 ;  /* 0x0000000000027941 */ /* 0x000fea0003800200 */
.L_x_7:
[----:B------:R-:W-:-:S13]  /*03e0*/  PLOP3.LUT P0, PT, PT, PT, PT, 0x8, 0x80 ;  /* 0x000000000080781c */ /* 0x000fda0003f0e170 */
.L_x_6:
[----:B------:R-:W-:Y:S05]  /*03f0*/  BSYNC.RECONVERGENT B1 ;  /* 0x0000000000017941 */ /* 0x000fea0003800200 */
.L_x_5:
[----:B------:R-:W-:-:S08]  /*0400*/  DADD R2, R4, 360 ;  /* 0x4076800004027429 */ /* 0x000fd00000000000 */
[----:B------:R-:W-:-:S14]  /*0410*/  DSETP.GEU.AND P1, PT, R2, RZ, PT ;  /* 0x000000ff0200722a */ /* 0x000fdc0003f2e000 */
[----:B------:R-:W-:Y:S01]  /*0420*/  @!P1 PLOP3.LUT P0, PT, PT, PT, PT, 0x8, 0x80 ;  /* 0x000000000080981c */ /* 0x000fe20003f0e170 */
[----:B------:R-:W-:-:S12]  /*0430*/  @!P1 DADD R4, R2, 360 ;  /* 0x4076800002049429 */ /* 0x000fd80000000000 */
[----:B------:R-:W-:-:S14]  /*0440*/  DSETP.LT.OR P0, PT, R4, RZ, P0 ;  /* 0x000000ff0400722a */ /* 0x000fdc0000701400 */
[----:B------:R-:W-:-:S11]  /*0450*/  @P0 DADD R4, R4, 360 ;  /* 0x4076800004040429 */ /* 0x000fd60000000000 */
.L_x_4:
[----:B------:R-:W-:Y:S05]  /*0460*/  BSYNC.RECONVERGENT B0 ;  /* 0x0000000000007941 */ /* 0x000fea0003800200 */
.L_x_3:
[----:B------:R-:W-:Y:S01]  /*0470*/  DSETP.GE.AND P0, PT, R4, 360, PT ;  /* 0x407680000400742a */ /* 0x000fe20003f06000 */
[----:B------:R-:W-:-:S13]  /*0480*/  BSSY.RECONVERGENT B0, `(.L_x_9) ;  /* 0x0000017000007945 */ /* 0x000fda0003800200 */
[----:B------:R-:W-:Y:S05]  /*0490*/  @!P0 BRA `(.L_x_10) ;  /* 0x0000000000548947 */ /* 0x000fea0003800000 */
[----:B------:R-:W-:Y:S01]  /*04a0*/  DADD R2, R4, -1080 ;  /* 0xc090e00004027429 */ /* 0x000fe20000000000 */
[----:B------:R-:W-:Y:S01]  /*04b0*/  BSSY.RECONVERGENT B1, `(.L_x_11) ;  /* 0x000000d000017945 */ /* 0x000fe20003800200 */
[----:B------:R-:W-:-:S06]  /*04c0*/  PLOP3.LUT P0, PT, PT, PT, PT, 0x80, 0x8 ;  /* 0x000000000008781c */ /* 0x000fcc0003f0f070 */
[----:B------:R-:W-:-:S14]  /*04d0*/  DSETP.GE.AND P1, PT, R2, 360, PT ;  /* 0x407680000200742a */ /* 0x000fdc0003f26000 */
[----:B------:R-:W-:Y:S05]  /*04e0*/  @!P1 BRA `(.L_x_12) ;  /* 0x0000000000249947 */ /* 0x000fea0003800000 */
[----:B------:R-:W-:Y:S01]  /*04f0*/  BSSY.RECONVERGENT B2, `(.L_x_13) ;  /* 0x0000007000027945 */ /* 0x000fe20003800200 */
.L_x_14:
[----:B------:R-:W-:-:S08]  /*0500*/  DADD R4, R4, -360 ;  /* 0xc076800004047429 */ /* 0x000fd00000000000 */
[----:B------:R-:W-:-:S08]  /*0510*/  DADD R4, R4, -360 ;  /* 0xc076800004047429 */ /* 0x000fd00000000000 */
[----:B------:R-:W-:-:S08]  /*0520*/  DADD R4, R4, -360 ;  /* 0xc076800004047429 */ /* 0x000fd00000000000 */
[----:B------:R-:W-:-:S08]  /*0530*/  DADD R4, R4, -360 ;  /* 0xc076800004047429 */ /* 0x000fd00000000000 */
[----:B------:R-:W-:-:S14]  /*0540*/  DSETP.GE.AND P0, PT, R4, 1440, PT ;  /* 0x409680000400742a */ /* 0x000fdc0003f06000 */
[----:B------:R-:W-:Y:S05]  /*0550*/  @P0 BRA `(.L_x_14) ;  /* 0xfffffffc00e80947 */ /* 0x000fea000383ffff */
[----:B------:R-:W-:Y:S05]  /*0560*/  BSYNC.RECONVERGENT B2 ;  /* 0x0000000000027941 */ /* 0x000fea0003800200 */
.L_x_13:
[----:B------:R-:W-:-:S13]  /*0570*/  PLOP3.LUT P0, PT, PT, PT, PT, 0x8, 0x80 ;  /* 0x000000000080781c */ /* 0x000fda0003f0e170 */
.L_x_12:
[----:B------:R-:W-:Y:S05]  /*0580*/  BSYNC.RECONVERGENT B1 ;  /* 0x0000000000017941 */ /* 0x000fea0003800200 */
.L_x_11:
[----:B------:R-:W-:-:S08]  /*0590*/  DADD R2, R4, -360 ;  /* 0xc076800004027429 */ /* 0x000fd00000000000 */
[----:B------:R-:W-:-:S14]  /*05a0*/  DSETP.GE.AND P1, PT, R2, 360, PT ;  /* 0x407680000200742a */ /* 0x000fdc0003f26000 */
[----:B------:R-:W-:Y:S01]  /*05b0*/  @P1 PLOP3.LUT P0, PT, PT, PT, PT, 0x8, 0x80 ;  /* 0x000000000080181c */ /* 0x000fe20003f0e170 */
[----:B------:R-:W-:-:S12]  /*05c0*/  @P1 DADD R4, R2, -360 ;  /* 0xc076800002041429 */ /* 0x000fd80000000000 */
[----:B------:R-:W-:-:S14]  /*05d0*/  DSETP.GE.OR P0, PT, R4, 360, P0 ;  /* 0x407680000400742a */ /* 0x000fdc0000706400 */
[----:B------:R-:W-:-:S11]  /*05e0*/  @P0 DADD R4, R4, -360 ;  /* 0xc076800004040429 */ /* 0x000fd60000000000 */
.L_x_10:
[----:B------:R-:W-:Y:S05]  /*05f0*/  BSYNC.RECONVERGENT B0 ;  /* 0x0000000000007941 */ /* 0x000fea0003800200 */
.L_x_9:
[----:B------:R-:W0:Y:S01]  /*0600*/  MUFU.RCP64H R3, 60 ;  /* 0x404e000000037908 */ /* 0x000e220000001800 */
[----:B------:R-:W-:Y:S01]  /*0610*/  IMAD.MOV.U32 R8, RZ, RZ, 0x0 ;  /* 0x00000000ff087424 */ /* 0x000fe200078e00ff */
[----:B------:R-:W-:Y:S01]  /*0620*/  FSETP.GEU.AND P1, PT, |R5|, 6.5827683646048100446e-37, PT ;  /* 0x036000000500780b */ /* 0x000fe20003f2e200 */
[----:B------:R-:W-:Y:S01]  /*0630*/  IMAD.MOV.U32 R9, RZ, RZ, 0x404e0000 ;  /* 0x404e0000ff097424 */ /* 0x000fe200078e00ff */
[----:B------:R-:W-:Y:S01]  /*0640*/  BSSY.RECONVERGENT B0, `(.L_x_15) ;  /* 0x0000013000007945 */ /* 0x000fe20003800200 */
[----:B------:R-:W-:-:S06]  /*0650*/  IMAD.MOV.U32 R2, RZ, RZ, 0x1 ;  /* 0x00000001ff027424 */ /* 0x000fcc00078e00ff */
[----:B0-----:R-:W-:-:S08]  /*0660*/  DFMA R6, R2, -R8, 1 ;  /* 0x3ff000000206742b */ /* 0x001fd00000000808 */
[----:B------:R-:W-:-:S08]  /*0670*/  DFMA R6, R6, R6, R6 ;  /* 0x000000060606722b */ /* 0x000fd00000000006 */
[----:B------:R-:W-:-:S08]  /*0680*/  DFMA R6, R2, R6, R2 ;  /* 0x000000060206722b */ /* 0x000fd00000000002 */
[----:B------:R-:W-:-:S08]  /*0690*/  DFMA R2, R6, -R8, 1 ;  /* 0x3ff000000602742b */ /* 0x000fd00000000808 */
[----:B------:R-:W-:-:S08]  /*06a0*/  DFMA R2, R6, R2, R6 ;  /* 0x000000020602722b */ /* 0x000fd00000000006 */
[----:B------:R-:W-:-:S08]  /*06b0*/  DMUL R6, R2, R4 ;  /* 0x0000000402067228 */ /* 0x000fd00000000000 */
[----:B------:R-:W-:-:S08]  /*06c0*/  DFMA R8, R6, -60, R4 ;  /* 0xc04e00000608782b */ /* 0x000fd00000000004 */
[----:B------:R-:W-:-:S10]  /*06d0*/  DFMA R2, R2, R8, R6 ;  /* 0x000000080202722b */ /* 0x000fd40000000006 */
[----:B------:R-:W-:-:S05]  /*06e0*/  FFMA R6, RZ, 3.21875, R3 ;  /* 0x404e0000ff067823 */ /* 0x000fca0000000003 */
[----:B------:R-:W-:-:S13]  /*06f0*/  FSETP.GT.AND P0, PT, |R6|, 1.469367938527859385e-39, PT ;  /* 0x001000000600780b */ /* 0x000fda0003f04200 */
[----:B------:R-:W-:Y:S05]  /*0700*/  @P0 BRA P1, `(.L_x_16) ;  /* 0x0000000000180947 */ /* 0x000fea0000800000 */
[----:B------:R-:W-:Y:S01]  /*0710*/  IMAD.MOV.U32 R6, RZ, RZ, R4 ;  /* 0x000000ffff067224 */ /* 0x000fe200078e0004 */
[----:B------:R-:W-:Y:S01]  /*0720*/  MOV R10, 0x770 ;  /* 0x00000770000a7802 */ /* 0x000fe20000000f00 */
[----:B------:R-:W-:Y:S02]  /*0730*/  IMAD.MOV.U32 R7, RZ, RZ, R5 ;  /* 0x000000ffff077224 */ /* 0x000fe400078e0005 */
[----:B------:R-:W-:Y:S02]  /*0740*/  IMAD.MOV.U32 R4, RZ, RZ, RZ ;  /* 0x000000ffff047224 */ /* 0x000fe400078e00ff */
[----:B------:R-:W-:-:S07]  /*0750*/  IMAD.MOV.U32 R5, RZ, RZ, 0x404e0000 ;  /* 0x404e0000ff057424 */ /* 0x000fce00078e00ff */
[----:B------:R-:W-:Y:S05]  /*0760*/  CALL.REL.NOINC `($__internal_0_$__cuda_sm20_div_rn_f64_full) ;  /* 0x0000000400607944 */ /* 0x000fea0003c00000 */
.L_x_16:
[----:B------:R-:W-:Y:S05]  /*0770*/  BSYNC.RECONVERGENT B0 ;  /* 0x0000000000007941 */ /* 0x000fea0003800200 */
.L_x_15:
[----:B------:R-:W0:Y:S01]  /*0780*/  F2I.F64.FLOOR R13, R2 ;  /* 0x00000002000d7311 */ /* 0x000e220000305100 */
[----:B------:R-:W-:Y:S01]  /*0790*/  BSSY.RECONVERGENT B0, `(.L_x_17) ;  /* 0x0000047000007945 */ /* 0x000fe20003800200 */
[----:B------:R-:W-:-:S06]  /*07a0*/  CS2R R8, SRZ ;  /* 0x0000000000087805 */ /* 0x000fcc000001ff00 */
[----:B0-----:R-:W0:Y:S01]  /*07b0*/  I2F.F64 R4, R13 ;  /* 0x0000000d00047312 */ /* 0x001e220000201c00 */
[----:B------:R-:W-:Y:S01]  /*07c0*/  ISETP.GT.AND P0, PT, R13, 0x2, PT ;  /* 0x000000020d00780c */ /* 0x000fe20003f04270 */
[----:B0-----:R-:W-:-:S08]  /*07d0*/  DADD R4, -R4, R2 ;  /* 0x0000000004047229 */ /* 0x001fd00000000102 */
[C---:B------:R-:W-:Y:S02]  /*07e0*/  DADD R6, R4.reuse, -1 ;  /* 0xbff0000004067429 */ /* 0x040fe40000000000 */
[----:B------:R-:W-:-:S06]  /*07f0*/  DADD R4, -R4, 1 ;  /* 0x3ff0000004047429 */ /* 0x000fcc0000000100 */
[----:B------:R-:W-:Y:S01]  /*0800*/  DADD R10, R6, 1 ;  /* 0x3ff00000060a7429 */ /* 0x000fe20000000000 */
[----:B------:R-:W-:Y:S02]  /*0810*/  IMAD.MOV.U32 R6, RZ, RZ, 0x0 ;  /* 0x00000000ff067424 */ /* 0x000fe400078e00ff */
[----:B------:R-:W-:Y:S01]  /*0820*/  IMAD.MOV.U32 R7, RZ, RZ, 0x3ff00000 ;  /* 0x3ff00000ff077424 */ /* 0x000fe200078e00ff */
[----:B------:R-:W-:Y:S07]  /*0830*/  @P0 BRA `(.L_x_18) ;  /* 0x0000000000680947 */ /* 0x000fee0003800000 */
[----:B------:R-:W-:-:S13]  /*0840*/  ISETP.GT.AND P0, PT, R13, RZ, PT ;  /* 0x000000ff0d00720c */ /* 0x000fda0003f04270 */
[----:B------:R-:W-:Y:S05]  /*0850*/  @P0 BRA `(.L_x_19) ;  /* 0x00000000001c0947 */ /* 0x000fea0003800000 */
[----:B------:R-:W-:-:S13]  /*0860*/  ISETP.NE.AND P0, PT, R13, -0x1, PT ;  /* 0xffffffff0d00780c */ /* 0x000fda0003f05270 */
[----:B------:R-:W-:Y:S05]  /*0870*/  @!P0 BRA `(.L_x_20) ;  /* 0x0000000000d48947 */ /* 0x000fea0003800000 */
[----:B------:R-:W-:Y:S01]  /*0880*/  ISETP.NE.AND P0, PT, R13, RZ, PT ;  /* 0x000000ff0d00720c */ /* 0x000fe20003f05270 */
[----:B------:R-:W-:Y:S02]  /*0890*/  IMAD.MOV.U32 R4, RZ, RZ, R10 ;  /* 0x000000ffff047224 */ /* 0x000fe400078e000a */
[----:B------:R-:W-:-:S10]  /*08a0*/  IMAD.MOV.U32 R5, RZ, RZ, R11 ;  /* 0x000000ffff057224 */ /* 0x000fd400078e000b */
[----:B------:R-:W-:Y:S05]  /*08b0*/  @!P0 BRA `(.L_x_21) ;  /* 0x0000000000d08947 */ /* 0x000fea0003800000 */
[----:B------:R-:W-:Y:S05]  /*08c0*/  BRA `(.L_x_22) ;  /* 0x0000000000a47947 */ /* 0x000fea0003800000 */
.L_x_19:
[----:B------:R-:W-:-:S05]  /*08d0*/  IMAD.MOV.U32 R2, RZ, RZ, -0x1 ;  /* 0xffffffffff027424 */ /* 0x000fca00078e00ff */
[----:B------:R-:W-:-:S05]  /*08e0*/  VIADDMNMX.U32 R2, R13, R2, 0x2, PT ;  /* 0x000000020d027446 */ /* 0x000fca0003800002 */
[----:B------:R-:W-:-:S04]  /*08f0*/  IMAD.SHL.U32 R6, R2, 0x4, RZ ;  /* 0x0000000402067824 */ /* 0x000fc800078e00ff */
[----:B------:R-:W0:Y:S02]  /*0900*/  LDC R2, c[0x2][R6] ;  /* 0x0080000006027b82 */ /* 0x000e240000000800 */
[----:B0-----:R-:W-:-:S04]  /*0910*/  SHF.R.S32.HI R3, RZ, 0x1f, R2 ;  /* 0x0000001fff037819 */ /* 0x001fc80000011402 */
.L_x_34:
[----:B------:R-:W-:Y:S05]  /*0920*/  BRX R2 -0x930                                                   (*"BRANCH_TARGETS .L_x_35,.L_x_36,.L_x_22"*) ;  /* 0xfffffff402b47949 */ /* 0x000fea000383ffff */
.L_x_36:
[----:B------:R-:W-:Y:S01]  /*0930*/  IMAD.MOV.U32 R8, RZ, RZ, R10 ;  /* 0x000000ffff087224 */ /* 0x000fe200078e000a */
[----:B------:R-:W-:Y:S01]  /*0940*/  CS2R R6, SRZ ;  /* 0x0000000000067805 */ /* 0x000fe2000001ff00 */
[----:B------:R-:W-:Y:S02]  /*0950*/  IMAD.MOV.U32 R9, RZ, RZ, R11 ;  /* 0x000000ffff097224 */ /* 0x000fe400078e000b */
[----:B------:R-:W-:Y:S02]  /*0960*/  IMAD.MOV.U32 R4, RZ, RZ, 0x0 ;  /* 0x00000000ff047424 */ /* 0x000fe400078e00ff */
[----:B------:R-:W-:Y:S01]  /*0970*/  IMAD.MOV.U32 R5, RZ, RZ, 0x3ff00000 ;  /* 0x3ff00000ff057424 */ /* 0x000fe200078e00ff */
[----:B------:R-:W-:Y:S06]  /*0980*/  BRA `(.L_x_21) ;  /* 0x00000000009c7947 */ /* 0x000fec0003800000 */
.L_x_35:
[----:B------:R-:W-:Y:S02]  /*0990*/  IMAD.MOV.U32 R6, RZ, RZ, R4 ;  /* 0x000000ffff067224 */ /* 0x000fe400078e0004 */
[----:B------:R-:W-:Y:S02]  /*09a0*/  IMAD.MOV.U32 R7, RZ, RZ, R5 ;  /* 0x000000ffff077224 */ /* 0x000fe400078e0005 */
[----:B------:R-:W-:Y:S02]  /*09b0*/  IMAD.MOV.U32 R4, RZ, RZ, 0x0 ;  /* 0x00000000ff047424 */ /* 0x000fe400078e00ff */
[----:B------:R-:W-:Y:S01]  /*09c0*/  IMAD.MOV.U32 R5, RZ, RZ, 0x3ff00000 ;  /* 0x3ff00000ff057424 */ /* 0x000fe200078e00ff */
[----:B------:R-:W-:Y:S06]  /*09d0*/  BRA `(.L_x_21) ;  /* 0x0000000000887947 */ /* 0x000fec0003800000 */
.L_x_18:
[----:B------:R-:W-:-:S13]  /*09e0*/  ISETP.GT.AND P0, PT, R13, 0x4, PT ;  /* 0x000000040d00780c */ /* 0x000fda0003f04270 */
[----:B------:R-:W-:Y:S05]  /*09f0*/  @P0 BRA `(.L_x_23) ;  /* 0x0000000000400947 */ /* 0x000fea0003800000 */
[----:B------:R-:W-:-:S05]  /*0a00*/  IMAD.MOV.U32 R2, RZ, RZ, -0x3 ;  /* 0xfffffffdff027424 */ /* 0x000fca00078e00ff */
[----:B------:R-:W-:-:S05]  /*0a10*/  VIADDMNMX.U32 R2, R13, R2, 0x2, PT ;  /* 0x000000020d027446 */ /* 0x000fca0003800002 */
[----:B------:R-:W-:-:S04]  /*0a20*/  IMAD.SHL.U32 R6, R2, 0x4, RZ ;  /* 0x0000000402067824 */ /* 0x000fc800078e00ff */
[----:B------:R-:W0:Y:S02]  /*0a30*/  LDC R2, c[0x2][R6+0xc] ;  /* 0x0080030006027b82 */ /* 0x000e240000000800 */
[----:B0-----:R-:W-:-:S04]  /*0a40*/  SHF.R.S32.HI R3, RZ, 0x1f, R2 ;  /* 0x0000001fff037819 */ /* 0x001fc80000011402 */
.L_x_38:
[----:B------:R-:W-:Y:S05]  /*0a50*/  BRX R2 -0xa60                                                   (*"BRANCH_TARGETS .L_x_39,.L_x_40,.L_x_22"*) ;  /* 0xfffffff402687949 */ /* 0x000fea000383ffff */
.L_x_40:
[----:B------:R-:W-:Y:S01]  /*0a60*/  IMAD.MOV.U32 R6, RZ, RZ, R10 ;  /* 0x000000ffff067224 */ /* 0x000fe200078e000a */
[----:B------:R-:W-:Y:S01]  /*0a70*/  CS2R R4, SRZ ;  /* 0x0000000000047805 */ /* 0x000fe2000001ff00 */
[----:B------:R-:W-:Y:S02]  /*0a80*/  IMAD.MOV.U32 R7, RZ, RZ, R11 ;  /* 0x000000ffff077224 */ /* 0x000fe400078e000b */
[----:B------:R-:W-:Y:S02]  /*0a90*/  IMAD.MOV.U32 R8, RZ, RZ, 0x0 ;  /* 0x00000000ff087424 */ /* 0x000fe400078e00ff */
[----:B------:R-:W-:Y:S01]  /*0aa0*/  IMAD.MOV.U32 R9, RZ, RZ, 0x3ff00000 ;  /* 0x3ff00000ff097424 */ /* 0x000fe200078e00ff */
[----:B------:R-:W-:Y:S06]  /*0ab0*/  BRA `(.L_x_21) ;  /* 0x0000000000507947 */ /* 0x000fec0003800000 */
.L_x_39:
[----:B------:R-:W-:Y:S01]  /*0ac0*/  IMAD.MOV.U32 R8, RZ, RZ, 0x0 ;  /* 0x00000000ff087424 */ /* 0x000fe200078e00ff */
[----:B------:R-:W-:Y:S01]  /*0ad0*/  CS2R R6, SRZ ;  /* 0x0000000000067805 */ /* 0x000fe2000001ff00 */
[----:B------:R-:W-:Y:S01]  /*0ae0*/  IMAD.MOV.U32 R9, RZ, RZ, 0x3ff00000 ;  /* 0x3ff00000ff097424 */ /* 0x000fe200078e00ff */
[----:B------:R-:W-:Y:S06]  /*0af0*/  BRA `(.L_x_21) ;  /* 0x0000000000407947 */ /* 0x000fec0003800000 */
.L_x_23:
[----:B------:R-:W-:-:S13]  /*0b00*/  ISETP.NE.AND P0, PT, R13, 0x5, PT ;  /* 0x000000050d00780c */ /* 0x000fda0003f05270 */
[----:B------:R-:W-:Y:S05]  /*0b10*/  @!P0 BRA `(.L_x_20) ;  /* 0x00000000002c8947 */ /* 0x000fea0003800000 */
[----:B------:R-:W-:Y:S01]  /*0b20*/  ISETP.NE.AND P0, PT, R13, 0x6, PT ;  /* 0x000000060d00780c */ /* 0x000fe20003f05270 */
[----:B------:R-:W-:Y:S02]  /*0b30*/  IMAD.MOV.U32 R4, RZ, RZ, R10 ;  /* 0x000000ffff047224 */ /* 0x000fe400078e000a */
[----:B------:R-:W-:-:S10]  /*0b40*/  IMAD.MOV.U32 R5, RZ, RZ, R11 ;  /* 0x000000ffff057224 */ /* 0x000fd400078e000b */
[----:B------:R-:W-:Y:S05]  /*0b50*/  @!P0 BRA `(.L_x_21) ;  /* 0x0000000000288947 */ /* 0x000fea0003800000 */
.L_x_22:
[----:B------:R-:W-:Y:S02]  /*0b60*/  HFMA2 R6, -RZ, RZ, 0, 0 ;  /* 0x00000000ff067431 */ /* 0x000fe400000001ff */
[----:B------:R-:W-:Y:S02]  /*0b70*/  IMAD.MOV.U32 R7, RZ, RZ, 0x3ff00000 ;  /* 0x3ff00000ff077424 */ /* 0x000fe400078e00ff */
[----:B------:R-:W-:Y:S02]  /*0b80*/  IMAD.MOV.U32 R4, RZ, RZ, 0x0 ;  /* 0x00000000ff047424 */ /* 0x000fe400078e00ff */
[----:B------:R-:W-:Y:S02]  /*0b90*/  IMAD.MOV.U32 R5, RZ, RZ, 0x3ff00000 ;  /* 0x3ff00000ff057424 */ /* 0x000fe400078e00ff */
[----:B------:R-:W-:Y:S02]  /*0ba0*/  IMAD.MOV.U32 R8, RZ, RZ, 0x0 ;  /* 0x00000000ff087424 */ /* 0x000fe400078e00ff */
[----:B------:R-:W-:Y:S01]  /*0bb0*/  IMAD.MOV.U32 R9, RZ, RZ, 0x3ff00000 ;  /* 0x3ff00000ff097424 */ /* 0x000fe200078e00ff */
[----:B------:R-:W-:Y:S06]  /*0bc0*/  BRA `(.L_x_21) ;  /* 0x00000000000c7947 */ /* 0x000fec0003800000 */
.L_x_20:
[----:B------:R-:W-:Y:S02]  /*0bd0*/  IMAD.MOV.U32 R8, RZ, RZ, R4 ;  /* 0x000000ffff087224 */ /* 0x000fe400078e0004 */
[----:B------:R-:W-:Y:S01]  /*0be0*/  IMAD.MOV.U32 R9, RZ, RZ, R5 ;  /* 0x000000ffff097224 */ /* 0x000fe200078e0005 */
[----:B------:R-:W-:-:S07]  /*0bf0*/  CS2R R4, SRZ ;  /* 0x0000000000047805 */ /* 0x000fce000001ff00 */
.L_x_21:
[----:B------:R-:W-:Y:S05]  /*0c00*/  BSYNC.RECONVERGENT B0 ;  /* 0x0000000000007941 */ /* 0x000fea0003800200 */
.L_x_17:
[----:B------:R-:W0:Y:S01]  /*0c10*/  LDCU.64 UR6, c[0x0][0x380] ;  /* 0x00007000ff0677ac */ /* 0x000e220008000a00 */
[----:B------:R-:W-:Y:S01]  /*0c20*/  DMUL R4, R4, 255 ;  /* 0x406fe00004047828 */ /* 0x000fe20000000000 */
[----:B------:R-:W-:Y:S01]  /*0c30*/  IMAD R0, R0, 0x3, RZ ;  /* 0x0000000300007824 */ /* 0x000fe200078e02ff */
[----:B------:R-:W-:Y:S02]  /*0c40*/  DMUL R8, R8, 255 ;  /* 0x406fe00008087828 */ /* 0x000fe40000000000 */
[----:B------:R-:W-:-:S06]  /*0c50*/  DMUL R6, R6, 255 ;  /* 0x406fe00006067828 */ /* 0x000fcc0000000000 */
[----:B------:R-:W1:Y:S01]  /*0c60*/  F2I.U32.F64.TRUNC R5, R4 ;  /* 0x0000000400057311 */ /* 0x000e62000030d000 */
[----:B0-----:R-:W-:-:S07]  /*0c70*/  IADD3 R2, P0, PT, R0, UR6, RZ ;  /* 0x0000000600027c10 */ /* 0x001fce000ff1e0ff */
[----:B------:R-:W0:Y:S01]  /*0c80*/  F2I.U32.F64.TRUNC R9, R8 ;  /* 0x0000000800097311 */ /* 0x000e22000030d000 */
[----:B------:R-:W-:-:S07]  /*0c90*/  LEA.HI.X.SX32 R3, R0, UR7, 0x1, P0 ;  /* 0x0000000700037c11 */ /* 0x000fce00080f0eff */
[----:B------:R-:W2:Y:S01]  /*0ca0*/  F2I.U32.F64.TRUNC R7, R6 ;  /* 0x0000000600077311 */ /* 0x000ea2000030d000 */
[----:B-1----:R-:W-:Y:S04]  /*0cb0*/  STG.E.U8 desc[UR4][R2.64+0x1], R5 ;  /* 0x0000010502007986 */ /* 0x002fe8000c101104 */
[----:B0-----:R-:W-:Y:S04]  /*0cc0*/  STG.E.U8 desc[UR4][R2.64], R9 ;  /* 0x0000000902007986 */ /* 0x001fe8000c101104 */
[----:B--2---:R-:W-:Y:S01]  /*0cd0*/  STG.E.U8 desc[UR4][R2.64+0x2], R7 ;  /* 0x0000020702007986 */ /* 0x004fe2000c101104 */
[----:B------:R-:W-:Y:S05]  /*0ce0*/  EXIT ;  /* 0x000000000000794d */ /* 0x000fea0003800000 */
        .weak           $__internal_0_$__cuda_sm20_div_rn_f64_full
        .type           $__internal_0_$__cuda_sm20_div_rn_f64_full,@function
        .size           $__internal_0_$__cuda_sm20_div_rn_f64_full,(.L_x_42 - $__internal_0_$__cuda_sm20_div_rn_f64_full)
$__internal_0_$__cuda_sm20_div_rn_f64_full:
[C---:B------:R-:W-:Y:S01]  /*0cf0*/  FSETP.GEU.AND P0, PT, |R5|.reuse, 1.469367938527859385e-39, PT ;  /* 0x001000000500780b */ /* 0x040fe20003f0e200 */
[----:B------:R-:W-:Y:S01]  /*0d00*/  IMAD.MOV.U32 R16, RZ, RZ, 0x1 ;  /* 0x00000001ff107424 */ /* 0x000fe200078e00ff */
[----:B------:R-:W-:Y:S01]  /*0d10*/  LOP3.LUT R2, R5, 0x800fffff, RZ, 0xc0, !PT ;  /* 0x800fffff05027812 */ /* 0x000fe200078ec0ff */
[----:B------:R-:W-:Y:S01]  /*0d20*/  BSSY.RECONVERGENT B1, `(.L_x_24) ;  /* 0x0000055000017945 */ /* 0x000fe20003800200 */
[C---:B------:R-:W-:Y:S02]  /*0d30*/  FSETP.GEU.AND P2, PT, |R7|.reuse, 1.469367938527859385e-39, PT ;  /* 0x001000000700780b */ /* 0x040fe40003f4e200 */
[----:B------:R-:W-:Y:S01]  /*0d40*/  LOP3.LUT R3, R2, 0x3ff00000, RZ, 0xfc, !PT ;  /* 0x3ff0000002037812 */ /* 0x000fe200078efcff */
[----:B------:R-:W-:Y:S01]  /*0d50*/  IMAD.MOV.U32 R2, RZ, RZ, R4 ;  /* 0x000000ffff027224 */ /* 0x000fe200078e0004 */
[----:B------:R-:W-:Y:S02]  /*0d60*/  LOP3.LUT R11, R7, 0x7ff00000, RZ, 0xc0, !PT ;  /* 0x7ff00000070b7812 */ /* 0x000fe400078ec0ff */
[----:B------:R-:W-:-:S03]  /*0d70*/  LOP3.LUT R14, R5, 0x7ff00000, RZ, 0xc0, !PT ;  /* 0x7ff00000050e7812 */ /* 0x000fc600078ec0ff */
[----:B------:R-:W-:Y:S01]  /*0d80*/  @!P0 DMUL R2, R4, 8.98846567431157953865e+307 ;  /* 0x7fe0000004028828 */ /* 0x000fe20000000000 */
[----:B------:R-:W-:-:S03]  /*0d90*/  ISETP.GE.U32.AND P1, PT, R11, R14, PT ;  /* 0x0000000e0b00720c */ /* 0x000fc60003f26070 */
[----:B------:R-:W-:Y:S01]  /*0da0*/  @!P2 LOP3.LUT R12, R5, 0x7ff00000, RZ, 0xc0, !PT ;  /* 0x7ff00000050ca812 */ /* 0x000fe200078ec0ff */
[----:B------:R-:W-:Y:S01]  /*0db0*/  @!P2 IMAD.MOV.U32 R18, RZ, RZ, RZ ;  /* 0x000000ffff12a224 */ /* 0x000fe200078e00ff */
[----:B------:R-:W0:Y:S02]  /*0dc0*/  MUFU.RCP64H R17, R3 ;  /* 0x0000000300117308 */ /* 0x000e240000001800 */
[----:B------:R-:W-:Y:S01]  /*0dd0*/  @!P2 ISETP.GE.U32.AND P3, PT, R11, R12, PT ;  /* 0x0000000c0b00a20c */ /* 0x000fe20003f66070 */
[----:B------:R-:W-:-:S05]  /*0de0*/  IMAD.MOV.U32 R12, RZ, RZ, 0x1ca00000 ;  /* 0x1ca00000ff0c7424 */ /* 0x000fca00078e00ff */
[----:B------:R-:W-:-:S04]  /*0df0*/  @!P2 SEL R13, R12, 0x63400000, !P3 ;  /* 0x634000000c0da807 */ /* 0x000fc80005800000 */
[----:B------:R-:W-:-:S04]  /*0e00*/  @!P2 LOP3.LUT R13, R13, 0x80000000, R7, 0xf8, !PT ;  /* 0x800000000d0da812 */ /* 0x000fc800078ef807 */
[----:B------:R-:W-:Y:S01]  /*0e10*/  @!P2 LOP3.LUT R19, R13, 0x100000, RZ, 0xfc, !PT ;  /* 0x001000000d13a812 */ /* 0x000fe200078efcff */
[----:B0-----:R-:W-:-:S08]  /*0e20*/  DFMA R8, R16, -R2, 1 ;  /* 0x3ff000001008742b */ /* 0x001fd00000000802 */
[----:B------:R-:W-:-:S08]  /*0e30*/  DFMA R8, R8, R8, R8 ;  /* 0x000000080808722b */ /* 0x000fd00000000008 */
[----:B------:R-:W-:Y:S01]  /*0e40*/  DFMA R16, R16, R8, R16 ;  /* 0x000000081010722b */ /* 0x000fe20000000010 */
[----:B------:R-:W-:Y:S01]  /*0e50*/  SEL R9, R12, 0x63400000, !P1 ;  /* 0x634000000c097807 */ /* 0x000fe20004800000 */
[----:B------:R-:W-:-:S03]  /*0e60*/  IMAD.MOV.U32 R8, RZ, RZ, R6 ;  /* 0x000000ffff087224 */ /* 0x000fc600078e0006 */
[----:B------:R-:W-:-:S03]  /*0e70*/  LOP3.LUT R9, R9, 0x800fffff, R7, 0xf8, !PT ;  /* 0x800fffff09097812 */ /* 0x000fc600078ef807 */
[----:B------:R-:W-:-:S03]  /*0e80*/  DFMA R20, R16, -R2, 1 ;  /* 0x3ff000001014742b */ /* 0x000fc60000000802 */
[----:B------:R-:W-:-:S05]  /*0e90*/  @!P2 DFMA R8, R8, 2, -R18 ;  /* 0x400000000808a82b */ /* 0x000fca0000000812 */
[----:B------:R-:W-:Y:S01]  /*0ea0*/  DFMA R16, R16, R20, R16 ;  /* 0x000000141010722b */ /* 0x000fe20000000010 */
[----:B------:R-:W-:Y:S02]  /*0eb0*/  IMAD.MOV.U32 R21, RZ, RZ, R11 ;  /* 0x000000ffff157224 */ /* 0x000fe400078e000b */
[----:B------:R-:W-:Y:S01]  /*0ec0*/  IMAD.MOV.U32 R20, RZ, RZ, R14 ;  /* 0x000000ffff147224 */ /* 0x000fe200078e000e */
[----:B------:R-:W-:Y:S02]  /*0ed0*/  @!P0 LOP3.LUT R20, R3, 0x7ff00000, RZ, 0xc0, !PT ;  /* 0x7ff0000003148812 */ /* 0x000fe400078ec0ff */
[----:B------:R-:W-:Y:S02]  /*0ee0*/  @!P2 LOP3.LUT R21, R9, 0x7ff00000, RZ, 0xc0, !PT ;  /* 0x7ff000000915a812 */ /* 0x000fe400078ec0ff */
[----:B------:R-:W-:Y:S01]  /*0ef0*/  DMUL R18, R16, R8 ;  /* 0x0000000810127228 */ /* 0x000fe20000000000 */
[----:B------:R-:W-:Y:S02]  /*0f00*/  VIADD R22, R20, 0xffffffff ;  /* 0xffffffff14167836 */ /* 0x000fe40000000000 */
[----:B------:R-:W-:-:S05]  /*0f10*/  VIADD R13, R21, 0xffffffff ;  /* 0xffffffff150d7836 */ /* 0x000fca0000000000 */
[----:B------:R-:W-:Y:S01]  /*0f20*/  DFMA R14, R18, -R2, R8 ;  /* 0x80000002120e722b */ /* 0x000fe20000000008 */
[----:B------:R-:W-:-:S04]  /*0f30*/  ISETP.GT.U32.AND P0, PT, R13, 0x7feffffe, PT ;  /* 0x7feffffe0d00780c */ /* 0x000fc80003f04070 */
[----:B------:R-:W-:-:S03]  /*0f40*/  ISETP.GT.U32.OR P0, PT, R22, 0x7feffffe, P0 ;  /* 0x7feffffe1600780c */ /* 0x000fc60000704470 */
[----:B------:R-:W-:-:S10]  /*0f50*/  DFMA R14, R16, R14, R18 ;  /* 0x0000000e100e722b */ /* 0x000fd40000000012 */
[----:B------:R-:W-:Y:S05]  /*0f60*/  @P0 BRA `(.L_x_25) ;  /* 0x00000000006c0947 */ /* 0x000fea0003800000 */
[----:B------:R-:W-:-:S04]  /*0f70*/  LOP3.LUT R16, R5, 0x7ff00000, RZ, 0xc0, !PT ;  /* 0x7ff0000005107812 */ /* 0x000fc800078ec0ff */
[CC--:B------:R-:W-:Y:S02]  /*0f80*/  VIADDMNMX R6, R11.reuse, -R16.reuse, 0xb9600000, !PT ;  /* 0xb96000000b067446 */ /* 0x0c0fe40007800910 */
[----:B------:R-:W-:Y:S02]  /*0f90*/  ISETP.GE.U32.AND P0, PT, R11, R16, PT ;  /* 0x000000100b00720c */ /* 0x000fe40003f06070 */
[----:B------:R-:W-:Y:S02]  /*0fa0*/  VIMNMX R6, PT, PT, R6, 0x46a00000, PT ;  /* 0x46a0000006067848 */ /* 0x000fe40003fe0100 */
[----:B------:R-:W-:-:S04]  /*0fb0*/  SEL R11, R12, 0x63400000, !P0 ;  /* 0x634000000c0b7807 */ /* 0x000fc80004000000 */
[----:B------:R-:W-:Y:S01]  /*0fc0*/  IADD3 R11, PT, PT, -R11, R6, RZ ;  /* 0x000000060b0b7210 */ /* 0x000fe20007ffe1ff */
[----:B------:R-:W-:-:S04]  /*0fd0*/  IMAD.MOV.U32 R6, RZ, RZ, RZ ;  /* 0x000000ffff067224 */ /* 0x000fc800078e00ff */
[----:B------:R-:W-:-:S06]  /*0fe0*/  VIADD R7, R11, 0x7fe00000 ;  /* 0x7fe000000b077836 */ /* 0x000fcc0000000000 */
[----:B------:R-:W-:-:S10]  /*0ff0*/  DMUL R12, R14, R6 ;  /* 0x000000060e0c7228 */ /* 0x000fd40000000000 */
[----:B------:R-:W-:-:S13]  /*1000*/  FSETP.GTU.AND P0, PT, |R13|, 1.469367938527859385e-39, PT ;  /* 0x001000000d00780b */ /* 0x000fda0003f0c200 */
[----:B------:R-:W-:Y:S05]  /*1010*/  @P0 BRA `(.L_x_26) ;  /* 0x0000000000940947 */ /* 0x000fea0003800000 */
[----:B------:R-:W-:Y:S01]  /*1020*/  DFMA R2, R14, -R2, R8 ;  /* 0x800000020e02722b */ /* 0x000fe20000000008 */
[----:B------:R-:W-:-:S09]  /*1030*/  IMAD.MOV.U32 R6, RZ, RZ, RZ ;  /* 0x000000ffff067224 */ /* 0x000fd200078e00ff */
[C---:B------:R-:W-:Y:S02]  /*1040*/  FSETP.NEU.AND P0, PT, R3.reuse, RZ, PT ;  /* 0x000000ff0300720b */ /* 0x040fe40003f0d000 */
[----:B------:R-:W-:-:S04]  /*1050*/  LOP3.LUT R5, R3, 0x80000000, R5, 0x48, !PT ;  /* 0x8000000003057812 */ /* 0x000fc800078e4805 */
[----:B------:R-:W-:-:S07]  /*1060*/  LOP3.LUT R7, R5, R7, RZ, 0xfc, !PT ;  /* 0x0000000705077212 */ /* 0x000fce00078efcff */
[----:B------:R-:W-:Y:S05]  /*1070*/  @!P0 BRA `(.L_x_26) ;  /* 0x00000000007c8947 */ /* 0x000fea0003800000 */
[----:B------:R-:W-:Y:S01]  /*1080*/  IMAD.MOV R3, RZ, RZ, -R11 ;  /* 0x000000ffff037224 */ /* 0x000fe200078e0a0b */
[----:B------:R-:W-:Y:S01]  /*1090*/  DMUL.RP R6, R14, R6 ;  /* 0x000000060e067228 */ /* 0x000fe20000008000 */
[----:B------:R-:W-:-:S06]  /*10a0*/  IMAD.MOV.U32 R2, RZ, RZ, RZ ;  /* 0x000000ffff027224 */ /* 0x000fcc00078e00ff */
[----:B------:R-:W-:-:S03]  /*10b0*/  DFMA R2, R12, -R2, R14 ;  /* 0x800000020c02722b */ /* 0x000fc6000000000e */
[----:B------:R-:W-:-:S03]  /*10c0*/  LOP3.LUT R5, R7, R5, RZ, 0x3c, !PT ;  /* 0x0000000507057212 */ /* 0x000fc600078e3cff */
[----:B------:R-:W-:-:S04]  /*10d0*/  IADD3 R2, PT, PT, -R11, -0x43300000, RZ ;  /* 0xbcd000000b027810 */ /* 0x000fc80007ffe1ff */
[----:B------:R-:W-:-:S04]  /*10e0*/  FSETP.NEU.AND P0, PT, |R3|, R2, PT ;  /* 0x000000020300720b */ /* 0x000fc80003f0d200 */
[----:B------:R-:W-:Y:S02]  /*10f0*/  FSEL R12, R6, R12, !P0 ;  /* 0x0000000c060c7208 */ /* 0x000fe40004000000 */
[----:B------:R-:W-:Y:S01]  /*1100*/  FSEL R13, R5, R13, !P0 ;  /* 0x0000000d050d7208 */ /* 0x000fe20004000000 */
[----:B------:R-:W-:Y:S06]  /*1110*/  BRA `(.L_x_26) ;  /* 0x0000000000547947 */ /* 0x000fec0003800000 */
.L_x_25:
[----:B------:R-:W-:-:S14]  /*1120*/  DSETP.NAN.AND P0, PT, R6, R6, PT ;  /* 0x000000060600722a */ /* 0x000fdc0003f08000 */
[----:B------:R-:W-:Y:S05]  /*1130*/  @P0 BRA `(.L_x_27) ;  /* 0x0000000000440947 */ /* 0x000fea0003800000 */
[----:B------:R-:W-:-:S14]  /*1140*/  DSETP.NAN.AND P0, PT, R4, R4, PT ;  /* 0x000000040400722a */ /* 0x000fdc0003f08000 */
[----:B------:R-:W-:Y:S05]  /*1150*/  @P0 BRA `(.L_x_28) ;  /* 0x0000000000300947 */ /* 0x000fea0003800000 */
[----:B------:R-:W-:Y:S01]  /*1160*/  ISETP.NE.AND P0, PT, R21, R20, PT ;  /* 0x000000141500720c */ /* 0x000fe20003f05270 */
[----:B------:R-:W-:Y:S02]  /*1170*/  IMAD.MOV.U32 R12, RZ, RZ, 0x0 ;  /* 0x00000000ff0c7424 */ /* 0x000fe400078e00ff */
[----:B------:R-:W-:-:S10]  /*1180*/  IMAD.MOV.U32 R13, RZ, RZ, -0x80000 ;  /* 0xfff80000ff0d7424 */ /* 0x000fd400078e00ff */
[----:B------:R-:W-:Y:S05]  /*1190*/  @!P0 BRA `(.L_x_26) ;  /* 0x0000000000348947 */ /* 0x000fea0003800000 */
[----:B------:R-:W-:Y:S02]  /*11a0*/  ISETP.NE.AND P0, PT, R21, 0x7ff00000, PT ;  /* 0x7ff000001500780c */ /* 0x000fe40003f05270 */
[----:B------:R-:W-:Y:S02]  /*11b0*/  LOP3.LUT R13, R7, 0x80000000, R5, 0x48, !PT ;  /* 0x80000000070d7812 */ /* 0x000fe400078e4805 */
[----:B------:R-:W-:-:S13]  /*11c0*/  ISETP.EQ.OR P0, PT, R20, RZ, !P0 ;  /* 0x000000ff1400720c */ /* 0x000fda0004702670 */
[----:B------:R-:W-:Y:S01]  /*11d0*/  @P0 LOP3.LUT R2, R13, 0x7ff00000, RZ, 0xfc, !PT ;  /* 0x7ff000000d020812 */ /* 0x000fe200078efcff */
[----:B------:R-:W-:Y:S02]  /*11e0*/  @!P0 IMAD.MOV.U32 R12, RZ, RZ, RZ ;  /* 0x000000ffff0c8224 */ /* 0x000fe400078e00ff */
[----:B------:R-:W-:Y:S02]  /*11f0*/  @P0 IMAD.MOV.U32 R12, RZ, RZ, RZ ;  /* 0x000000ffff0c0224 */ /* 0x000fe400078e00ff */
[----:B------:R-:W-:Y:S01]  /*1200*/  @P0 IMAD.MOV.U32 R13, RZ, RZ, R2 ;  /* 0x000000ffff0d0224 */ /* 0x000fe200078e0002 */
[----:B------:R-:W-:Y:S06]  /*1210*/  BRA `(.L_x_26) ;  /* 0x0000000000147947 */ /* 0x000fec0003800000 */
.L_x_28:
[----:B------:R-:W-:Y:S01]  /*1220*/  LOP3.LUT R13, R5, 0x80000, RZ, 0xfc, !PT ;  /* 0x00080000050d7812 */ /* 0x000fe200078efcff */
[----:B------:R-:W-:Y:S01]  /*1230*/  IMAD.MOV.U32 R12, RZ, RZ, R4 ;  /* 0x000000ffff0c7224 */ /* 0x000fe200078e0004 */
[----:B------:R-:W-:Y:S06]  /*1240*/  BRA `(.L_x_26) ;  /* 0x0000000000087947 */ /* 0x000fec0003800000 */
.L_x_27:
[----:B------:R-:W-:Y:S01]  /*1250*/  LOP3.LUT R13, R7, 0x80000, RZ, 0xfc, !PT ;  /* 0x00080000070d7812 */ /* 0x000fe200078efcff */
[----:B------:R-:W-:-:S07]  /*1260*/  IMAD.MOV.U32 R12, RZ, RZ, R6 ;  /* 0x000000ffff0c7224 */ /* 0x000fce00078e0006 */
.L_x_26:
[----:B------:R-:W-:Y:S05]  /*1270*/  BSYNC.RECONVERGENT B1 ;  /* 0x0000000000017941 */ /* 0x000fea0003800200 */
.L_x_24:
[----:B------:R-:W-:Y:S02]  /*1280*/  IMAD.MOV.U32 R11, RZ, RZ, 0x0 ;  /* 0x00000000ff0b7424 */ /* 0x000fe400078e00ff */
[----:B------:R-:W-:Y:S02]  /*1290*/  IMAD.MOV.U32 R2, RZ, RZ, R12 ;  /* 0x000000ffff027224 */ /* 0x000fe400078e000c */
[----:B------:R-:W-:Y:S01]  /*12a0*/  IMAD.MOV.U32 R3, RZ, RZ, R13 ;  /* 0x000000ffff037224 */ /* 0x000fe200078e000d */
[----:B------:R-:W-:Y:S06]  /*12b0*/  RET.REL.NODEC R10 `(_Z10colorImagePhPiiidddd) ;  /* 0xffffffec0a507950 */ /* 0x000fec0003c3ffff */
.L_x_29:
        /* <DEDUP_REMOVED lines=12> */
.L_x_42:


//--------------------- .text._Z18getIterationCountsddddiiiPi --------------------------
	.section	.text._Z18getIterationCountsddddiiiPi,"ax",@progbits
	.align	128
        .global         _Z18getIterationCountsddddiiiPi
        .type           _Z18getIterationCountsddddiiiPi,@function
        .size           _Z18getIterationCountsddddiiiPi,(.L_x_45 - _Z18getIterationCountsddddiiiPi)
        .other          _Z18getIterationCountsddddiiiPi,@"STO_CUDA_ENTRY STV_DEFAULT"
_Z18getIterationCountsddddiiiPi:
.text._Z18getIterationCountsddddiiiPi:
[----:B------:R-:W-:Y:S01]  /*0000*/  LDC R1, c[0x0][0x37c] ;  /* 0x0000df00ff017b82 */ /* 0x000fe20000000800 */
[----:B------:R-:W0:Y:S07]  /*0010*/  S2R R0, SR_TID.Y ;  /* 0x0000000000007919 */ /* 0x000e2e0000002200 */
[----:B------:R-:W1:Y:S01]  /*0020*/  LDC R2, c[0x0][0x360] ;  /* 0x0000d800ff027b82 */ /* 0x000e620000000800 */
[----:B------:R-:W2:Y:S01]  /*0030*/  LDCU.64 UR6, c[0x0][0x3a0] ;  /* 0x00007400ff0677ac */ /* 0x000ea20008000a00 */
[----:B------:R-:W1:Y:S06]  /*0040*/  S2R R3, SR_TID.X ;  /* 0x0000000000037919 */ /* 0x000e6c0000002100 */
[----:B------:R-:W0:Y:S08]  /*0050*/  S2UR UR5, SR_CTAID.Y ;  /* 0x00000000000579c3 */ /* 0x000e300000002600 */
[----:B------:R-:W0:Y:S08]  /*0060*/  LDC R5, c[0x0][0x364] ;  /* 0x0000d900ff057b82 */ /* 0x000e300000000800 */
[----:B------:R-:W1:Y:S01]  /*0070*/  S2UR UR4, SR_CTAID.X ;  /* 0x00000000000479c3 */ /* 0x000e620000002500 */
[----:B0-----:R-:W-:-:S05]  /*0080*/  IMAD R0, R5, UR5, R0 ;  /* 0x0000000505007c24 */ /* 0x001fca000f8e0200 */
[----:B--2---:R-:W-:Y:S01]  /*0090*/  ISETP.GE.AND P0, PT, R0, UR7, PT ;  /* 0x0000000700007c0c */ /* 0x004fe2000bf06270 */
[----:B-1----:R-:W-:-:S05]  /*00a0*/  IMAD R3, R2, UR4, R3 ;  /* 0x0000000402037c24 */ /* 0x002fca000f8e0203 */
[----:B------:R-:W-:-:S13]  /*00b0*/  ISETP.GE.OR P0, PT, R3, UR6, P0 ;  /* 0x0000000603007c0c */ /* 0x000fda0008706670 */
[----:B------:R-:W-:Y:S05]  /*00c0*/  @P0 EXIT ;  /* 0x000000000000094d */ /* 0x000fea0003800000 */
[----:B------:R-:W0:Y:S01]  /*00d0*/  LDCU UR6, c[0x0][0x3a8] ;  /* 0x00007500ff0677ac */ /* 0x000e220008000800 */
[----:B------:R-:W1:Y:S01]  /*00e0*/  LDC.64 R8, c[0x0][0x380] ;  /* 0x0000e000ff087b82 */ /* 0x000e620000000a00 */
[----:B------:R-:W1:Y:S01]  /*00f0*/  I2F.F64 R4, R3 ;  /* 0x0000000300047312 */ /* 0x000e620000201c00 */
[----:B------:R-:W1:Y:S01]  /*0100*/  LDCU.128 UR8, c[0x0][0x390] ;  /* 0x00007200ff0877ac */ /* 0x000e620008000c00 */
[----:B------:R-:W2:Y:S05]  /*0110*/  LDCU.64 UR4, c[0x0][0x358] ;  /* 0x00006b00ff0477ac */ /* 0x000eaa0008000a00 */
[----:B------:R-:W3:Y:S01]  /*0120*/  LDC.64 R10, c[0x0][0x388] ;  /* 0x0000e200ff0a7b82 */ /* 0x000ee20000000a00 */
[----:B------:R-:W3:Y:S01]  /*0130*/  I2F.F64.U32 R6, R0 ;  /* 0x0000000000067312 */ /* 0x000ee20000201800 */
[----:B0-----:R-:W-:Y:S01]  /*0140*/  UISETP.GE.AND UP0, UPT, UR6, 0x1, UPT ;  /* 0x000000010600788c */ /* 0x001fe2000bf06270 */
[----:B-1----:R-:W-:-:S02]  /*0150*/  DFMA R4, R4, UR8, R8 ;  /* 0x0000000804047c2b */ /* 0x002fc40008000008 */
[----:B---3--:R-:W-:Y:S01]  /*0160*/  DFMA R6, -R6, UR10, R10 ;  /* 0x0000000a06067c2b */ /* 0x008fe2000800010a */
[----:B------:R-:W-:-:S05]  /*0170*/  IMAD.MOV.U32 R11, RZ, RZ, -0x1 ;  /* 0xffffffffff0b7424 */ /* 0x000fca00078e00ff */
[----:B--2---:R-:W-:Y:S05]  /*0180*/  BRA.U !UP0, `(.L_x_30) ;  /* 0x0000000108587547 */ /* 0x004fea000b800000 */
[----:B------:R-:W-:Y:S01]  /*0190*/  BSSY.RECONVERGENT B0, `(.L_x_30) ;  /* 0x0000015000007945 */ /* 0x000fe20003800200 */
[----:B------:R-:W-:Y:S02]  /*01a0*/  MOV R2, RZ ;  /* 0x000000ff00027202 */ /* 0x000fe40000000f00 */
[----:B------:R-:W-:Y:S02]  /*01b0*/  CS2R R8, SRZ ;  /* 0x0000000000087805 */ /* 0x000fe4000001ff00 */
[----:B------:R-:W-:Y:S01]  /*01c0*/  CS2R R10, SRZ ;  /* 0x00000000000a7805 */ /* 0x000fe2000001ff00 */
[----:B------:R-:W0:Y:S06]  /*01d0*/  LDCU UR6, c[0x0][0x3a8] ;  /* 0x00007500ff0677ac */ /* 0x000e2c0008000800 */
.L_x_32:
[----:B------:R-:W-:-:S08]  /*01e0*/  DMUL R12, R8, R8 ;  /* 0x00000008080c7228 */ /* 0x000fd00000000000 */
[C---:B------:R-:W-:Y:S02]  /*01f0*/  DFMA R12, R10.reuse, R10, -R12 ;  /* 0x0000000a0a0c722b */ /* 0x040fe4000000080c */
[----:B------:R-:W-:-:S06]  /*0200*/  DADD R10, R10, R10 ;  /* 0x000000000a0a7229 */ /* 0x000fcc000000000a */
[----:B------:R-:W-:Y:S02]  /*0210*/  DADD R12, R4, R12 ;  /* 0x00000000040c7229 */ /* 0x000fe4000000000c */
[----:B------:R-:W-:-:S06]  /*0220*/  DFMA R8, R10, R8, R6 ;  /* 0x000000080a08722b */ /* 0x000fcc0000000006 */
[----:B------:R-:W-:-:S08]  /*0230*/  DMUL R10, R12, R12 ;  /* 0x0000000c0c0a7228 */ /* 0x000fd00000000000 */
[----:B------:R-:W-:-:S08]  /*0240*/  DFMA R10, R8, R8, R10 ;  /* 0x00000008080a722b */ /* 0x000fd0000000000a */
[----:B------:R-:W-:Y:S01]  /*0250*/  DSETP.GT.AND P0, PT, R10, 4, PT ;  /* 0x401000000a00742a */ /* 0x000fe20003f04000 */
[----:B------:R-:W-:-:S13]  /*0260*/  IMAD.MOV.U32 R11, RZ, RZ, R2 ;  /* 0x000000ffff0b7224 */ /* 0x000fda00078e0002 */
[----:B------:R-:W-:Y:S05]  /*0270*/  @P0 BRA `(.L_x_31) ;  /* 0x0000000000180947 */ /* 0x000fea0003800000 */
[----:B------:R-:W-:Y:S01]  /*0280*/  IADD3 R2, PT, PT, R2, 0x1, RZ ;  /* 0x0000000102027810 */ /* 0x000fe20007ffe0ff */
[----:B------:R-:W-:Y:S01]  /*0290*/  IMAD.MOV.U32 R10, RZ, RZ, R12 ;  /* 0x000000ffff0a7224 */ /* 0x000fe200078e000c */
[----:B------:R-:W-:Y:S02]  /*02a0*/  MOV R11, R13 ;  /* 0x0000000d000b7202 */ /* 0x000fe40000000f00 */
[----:B0-----:R-:W-:-:S13]  /*02b0*/  ISETP.NE.AND P0, PT, R2, UR6, PT ;  /* 0x0000000602007c0c */ /* 0x001fda000bf05270 */
[----:B------:R-:W-:Y:S05]  /*02c0*/  @P0 BRA `(.L_x_32) ;  /* 0xfffffffc00c40947 */ /* 0x000fea000383ffff */
[----:B------:R-:W-:-:S07]  /*02d0*/  IMAD.MOV.U32 R11, RZ, RZ, -0x1 ;  /* 0xffffffffff0b7424 */ /* 0x000fce00078e00ff */
.L_x_31:
[----:B0-----:R-:W-:Y:S05]  /*02e0*/  BSYNC.RECONVERGENT B0 ;  /* 0x0000000000007941 */ /* 0x001fea0003800200 */
.L_x_30:
[----:B------:R-:W0:Y:S01]  /*02f0*/  LDC.64 R4, c[0x0][0x3b0] ;  /* 0x0000ec00ff047b82 */ /* 0x000e220000000a00 */
[----:B------:R-:W1:Y:S02]  /*0300*/  LDCU UR7, c[0x0][0x3a0] ;  /* 0x00007400ff0777ac */ /* 0x000e640008000800 */
[----:B-1----:R-:W-:-:S04]  /*0310*/  IMAD R3, R0, UR7, R3 ;  /* 0x0000000700037c24 */ /* 0x002fc8000f8e0203 */
[----:B0-----:R-:W-:-:S05]  /*0320*/  IMAD.WIDE R2, R3, 0x4, R4 ;  /* 0x0000000403027825 */ /* 0x001fca00078e0204 */
[----:B------:R-:W-:Y:S01]  /*0330*/  STG.E desc[UR4][R2.64], R11 ;  /* 0x0000000b02007986 */ /* 0x000fe2000c101904 */
[----:B------:R-:W-:Y:S05]  /*0340*/  EXIT ;  /* 0x000000000000794d */ /* 0x000fea0003800000 */
.L_x_33:
        /* <DEDUP_REMOVED lines=11> */
.L_x_45:


//--------------------- .nv.shared.reserved.0     --------------------------
	.section	.nv.shared.reserved.0,"aw",@nobits
	.weak		__nv_reservedSMEM_offset_0_alias
	.size		__nv_reservedSMEM_offset_0_alias, 0, 64
	.other		__nv_reservedSMEM_offset_0_alias,@"STO_CUDA_RESERVED_SHARED STV_DEFAULT"
__nv_reservedSMEM_offset_0_alias:
	.zero		0
	.zero		64


//--------------------- .nv.global                --------------------------
	.section	.nv.global,"aw",@nobits
.nv.global:
	.type		_ZN34_INTERNAL_b60b6192_4_k_cu_463f22946thrust24THRUST_300001_SM_1000_NS12placeholders2_8E,@object
	.size		_ZN34_INTERNAL_b60b6192_4_k_cu_463f22946thrust24THRUST_300001_SM_1000_NS12placeholders2_8E,(_ZN34_INTERNAL_b60b6192_4_k_cu_463f22944cuda3std3__436_GLOBAL__N__b60b6192_4_k_cu_463f22946ignoreE - _ZN34_INTERNAL_b60b6192_4_k_cu_463f22946thrust24THRUST_300001_SM_1000_NS12placeholders2_8E)
_ZN34_INTERNAL_b60b6192_4_k_cu_463f22946thrust24THRUST_300001_SM_1000_NS12placeholders2_8E:
	.zero		1
	.type		_ZN34_INTERNAL_b60b6192_4_k_cu_463f22944cuda3std3__436_GLOBAL__N__b60b6192_4_k_cu_463f22946ignoreE,@object
	.size		_ZN34_INTERNAL_b60b6192_4_k_cu_463f22944cuda3std3__436_GLOBAL__N__b60b6192_4_k_cu_463f22946ignoreE,(_ZN34_INTERNAL_b60b6192_4_k_cu_463f22944cuda3std6ranges3__45__cpo4dataE - _ZN34_INTERNAL_b60b6192_4_k_cu_463f22944cuda3std3__436_GLOBAL__N__b60b6192_4_k_cu_463f22946ignoreE)
_ZN34_INTERNAL_b60b6192_4_k_cu_463f22944cuda3std3__436_GLOBAL__N__b60b6192_4_k_cu_463f22946ignoreE:
	.zero		1
	.type		_ZN34_INTERNAL_b60b6192_4_k_cu_463f22944cuda3std6ranges3__45__cpo4dataE,@object
	.size		_ZN34_INTERNAL_b60b6192_4_k_cu_463f22944cuda3std6ranges3__45__cpo4dataE,(_ZN34_INTERNAL_b60b6192_4_k_cu_463f22946thrust24THRUST_300001_SM_1000_NS6system3cpp3parE - _ZN34_INTERNAL_b60b6192_4_k_cu_463f22944cuda3std6ranges3__45__cpo4dataE)
_ZN34_INTERNAL_b60b6192_4_k_cu_463f22944cuda3std6ranges3__45__cpo4dataE:
	.zero		1
	.type		_ZN34_INTERNAL_b60b6192_4_k_cu_463f22946thrust24THRUST_300001_SM_1000_NS6system3cpp3parE,@object
	.size		_ZN34_INTERNAL_b60b6192_4_k_cu_463f22946thrust24THRUST_300001_SM_1000_NS6system3cpp3parE,(_ZN34_INTERNAL_b60b6192_4_k_cu_463f22944cuda3std3__45__cpo5beginE - _ZN34_INTERNAL_b60b6192_4_k_cu_463f22946thrust24THRUST_300001_SM_1000_NS6system3cpp3parE)
_ZN34_INTERNAL_b60b6192_4_k_cu_463f22946thrust24THRUST_300001_SM_1000_NS6system3cpp3parE:
	.zero		1
	.type		_ZN34_INTERNAL_b60b6192_4_k_cu_463f22944cuda3std3__45__cpo5beginE,@object
	.size		_ZN34_INTERNAL_b60b6192_4_k_cu_463f22944cuda3std3__45__cpo5beginE,(_ZN34_INTERNAL_b60b6192_4_k_cu_463f22944cuda3std6ranges3__45__cpo5beginE - _ZN34_INTERNAL_b60b6192_4_k_cu_463f22944cuda3std3__45__cpo5beginE)
_ZN34_INTERNAL_b60b6192_4_k_cu_463f22944cuda3std3__45__cpo5beginE:
	.zero		1
	.type		_ZN34_INTERNAL_b60b6192_4_k_cu_463f22944cuda3std6ranges3__45__cpo5beginE,@object
	.size		_ZN34_INTERNAL_b60b6192_4_k_cu_463f22944cuda3std6ranges3__45__cpo5beginE,(_ZN34_INTERNAL_b60b6192_4_k_cu_463f22946thrust24THRUST_300001_SM_1000_NS6deviceE - _ZN34_INTERNAL_b60b6192_4_k_cu_463f22944cuda3std6ranges3__45__cpo5beginE)
_ZN34_INTERNAL_b60b6192_4_k_cu_463f22944cuda3std6ranges3__45__cpo5beginE:
	.zero		1
	.type		_ZN34_INTERNAL_b60b6192_4_k_cu_463f22946thrust24THRUST_300001_SM_1000_NS6deviceE,@object
	.size		_ZN34_INTERNAL_b60b6192_4_k_cu_463f22946thrust24THRUST_300001_SM_1000_NS6deviceE,(_ZN34_INTERNAL_b60b6192_4_k_cu_463f22944cuda3std3__47nulloptE - _ZN34_INTERNAL_b60b6192_4_k_cu_463f22946thrust24THRUST_300001_SM_1000_NS6deviceE)
_ZN34_INTERNAL_b60b6192_4_k_cu_463f22946thrust24THRUST_300001_SM_1000_NS6deviceE:
	.zero		1
	.type		_ZN34_INTERNAL_b60b6192_4_k_cu_463f22944cuda3std3__47nulloptE,@object
	.size		_ZN34_INTERNAL_b60b6192_4_k_cu_463f22944cuda3std3__47nulloptE,(_ZN34_INTERNAL_b60b6192_4_k_cu_463f22944cuda3std6ranges3__45__cpo8distanceE - _ZN34_INTERNAL_b60b6192_4_k_cu_463f22944cuda3std3__47nulloptE)
_ZN34_INTERNAL_b60b6192_4_k_cu_463f22944cuda3std3__47nulloptE:
	.zero		1
	.type		_ZN34_INTERNAL_b60b6192_4_k_cu_463f22944cuda3std6ranges3__45__cpo8distanceE,@object
	.size		_ZN34_INTERNAL_b60b6192_4_k_cu_463f22944cuda3std6ranges3__45__cpo8distanceE,(_ZN34_INTERNAL_b60b6192_4_k_cu_463f22946thrust24THRUST_300001_SM_1000_NS12placeholders2_4E - _ZN34_INTERNAL_b60b6192_4_k_cu_463f22944cuda3std6ranges3__45__cpo8distanceE)
_ZN34_INTERNAL_b60b6192_4_k_cu_463f22944cuda3std6ranges3__45__cpo8distanceE:
	.zero		1
	.type		_ZN34_INTERNAL_b60b6192_4_k_cu_463f22946thrust24THRUST_300001_SM_1000_NS12placeholders2_4E,@object
	.size		_ZN34_INTERNAL_b60b6192_4_k_cu_463f22946thrust24THRUST_300001_SM_1000_NS12placeholders2_4E,(_ZN34_INTERNAL_b60b6192_4_k_cu_463f22944cuda3std3__45__cpo6rbeginE - _ZN34_INTERNAL_b60b6192_4_k_cu_463f22946thrust24THRUST_300001_SM_1000_NS12placeholders2_4E)
_ZN34_INTERNAL_b60b6192_4_k_cu_463f22946thrust24THRUST_300001_SM_1000_NS12placeholders2_4E:
	.zero		1
	.type		_ZN34_INTERNAL_b60b6192_4_k_cu_463f22944cuda3std3__45__cpo6rbeginE,@object
	.size		_ZN34_INTERNAL_b60b6192_4_k_cu_463f22944cuda3std3__45__cpo6rbeginE,(_ZN34_INTERNAL_b60b6192_4_k_cu_463f22944cuda3std6ranges3__45__cpo7advanceE - _ZN34_INTERNAL_b60b6192_4_k_cu_463f22944cuda3std3__45__cpo6rbeginE)
_ZN34_INTERNAL_b60b6192_4_k_cu_463f22944cuda3std3__45__cpo6rbeginE:
	.zero		1
	.type		_ZN34_INTERNAL_b60b6192_4_k_cu_463f22944cuda3std6ranges3__45__cpo7advanceE,@object
	.size		_ZN34_INTERNAL_b60b6192_4_k_cu_463f22944cuda3std6ranges3__45__cpo7advanceE,(_ZN34_INTERNAL_b60b6192_4_k_cu_463f22946thrust24THRUST_300001_SM_1000_NS12placeholders3_10E - _ZN34_INTERNAL_b60b6192_4_k_cu_463f22944cuda3std6ranges3__45__cpo7advanceE)
_ZN34_INTERNAL_b60b6192_4_k_cu_463f22944cuda3std6ranges3__45__cpo7advanceE:
	.zero		1
	.type		_ZN34_INTERNAL_b60b6192_4_k_cu_463f22946thrust24THRUST_300001_SM_1000_NS12placeholders3_10E,@object
	.size		_ZN34_INTERNAL_b60b6192_4_k_cu_463f22946thrust24THRUST_300001_SM_1000_NS12placeholders3_10E,(_ZN34_INTERNAL_b60b6192_4_k_cu_463f22944cuda3std3__48in_placeE - _ZN34_INTERNAL_b60b6192_4_k_cu_463f22946thrust24THRUST_300001_SM_1000_NS12placeholders3_10E)
_ZN34_INTERNAL_b60b6192_4_k_cu_463f22946thrust24THRUST_300001_SM_1000_NS12placeholders3_10E:
	.zero		1
	.type		_ZN34_INTERNAL_b60b6192_4_k_cu_463f22944cuda3std3__48in_placeE,@object
	.size		_ZN34_INTERNAL_b60b6192_4_k_cu_463f22944cuda3std3__48in_placeE,(_ZN34_INTERNAL_b60b6192_4_k_cu_463f22944cuda3std6ranges3__45__cpo4sizeE - _ZN34_INTERNAL_b60b6192_4_k_cu_463f22944cuda3std3__48in_placeE)
_ZN34_INTERNAL_b60b6192_4_k_cu_463f22944cuda3std3__48in_placeE:
	.zero		1
	.type		_ZN34_INTERNAL_b60b6192_4_k_cu_463f22944cuda3std6ranges3__45__cpo4sizeE,@object
	.size		_ZN34_INTERNAL_b60b6192_4_k_cu_463f22944cuda3std6ranges3__45__cpo4sizeE,(_ZN34_INTERNAL_b60b6192_4_k_cu_463f22946thrust24THRUST_300001_SM_1000_NS12placeholders2_2E - _ZN34_INTERNAL_b60b6192_4_k_cu_463f22944cuda3std6ranges3__45__cpo4sizeE)
_ZN34_INTERNAL_b60b6192_4_k_cu_463f22944cuda3std6ranges3__45__cpo4sizeE:
	.zero		1
	.type		_ZN34_INTERNAL_b60b6192_4_k_cu_463f22946thrust24THRUST_300001_SM_1000_NS12placeholders2_2E,@object
	.size		_ZN34_INTERNAL_b60b6192_4_k_cu_463f22946thrust24THRUST_300001_SM_1000_NS12placeholders2_2E,(_ZN34_INTERNAL_b60b6192_4_k_cu_463f22944cuda3std3__45__cpo6cbeginE - _ZN34_INTERNAL_b60b6192_4_k_cu_463f22946thrust24THRUST_300001_SM_1000_NS12placeholders2_2E)
_ZN34_INTERNAL_b60b6192_4_k_cu_463f22946thrust24THRUST_300001_SM_1000_NS12placeholders2_2E:
	.zero		1
	.type		_ZN34_INTERNAL_b60b6192_4_k_cu_463f22944cuda3std3__45__cpo6cbeginE,@object
	.size		_ZN34_INTERNAL_b60b6192_4_k_cu_463f22944cuda3std3__45__cpo6cbeginE,(_ZN34_INTERNAL_b60b6192_4_k_cu_463f22944cuda3std6ranges3__45__cpo6cbeginE - _ZN34_INTERNAL_b60b6192_4_k_cu_463f22944cuda3std3__45__cpo6cbeginE)
_ZN34_INTERNAL_b60b6192_4_k_cu_463f22944cuda3std3__45__cpo6cbeginE:
	.zero		1
	.type		_ZN34_INTERNAL_b60b6192_4_k_cu_463f22944cuda3std6ranges3__45__cpo6cbeginE,@object
	.size		_ZN34_INTERNAL_b60b6192_4_k_cu_463f22944cuda3std6ranges3__45__cpo6cbeginE,(_ZN34_INTERNAL_b60b6192_4_k_cu_463f22946thrust24THRUST_300001_SM_1000_NS12placeholders2_6E - _ZN34_INTERNAL_b60b6192_4_k_cu_463f22944cuda3std6ranges3__45__cpo6cbeginE)
_ZN34_INTERNAL_b60b6192_4_k_cu_463f22944cuda3std6ranges3__45__cpo6cbeginE:
	.zero		1
	.type		_ZN34_INTERNAL_b60b6192_4_k_cu_463f22946thrust24THRUST_300001_SM_1000_NS12placeholders2_6E,@object
	.size		_ZN34_INTERNAL_b60b6192_4_k_cu_463f22946thrust24THRUST_300001_SM_1000_NS12placeholders2_6E,(_ZN34_INTERNAL_b60b6192_4_k_cu_463f22944cuda3std3__45__cpo7crbeginE - _ZN34_INTERNAL_b60b6192_4_k_cu_463f22946thrust24THRUST_300001_SM_1000_NS12placeholders2_6E)
_ZN34_INTERNAL_b60b6192_4_k_cu_463f22946thrust24THRUST_300001_SM_1000_NS12placeholders2_6E:
	.zero		1
	.type		_ZN34_INTERNAL_b60b6192_4_k_cu_463f22944cuda3std3__45__cpo7crbeginE,@object
	.size		_ZN34_INTERNAL_b60b6192_4_k_cu_463f22944cuda3std3__45__cpo7crbeginE,(_ZN34_INTERNAL_b60b6192_4_k_cu_463f22944cuda3std6ranges3__45__cpo4nextE - _ZN34_INTERNAL_b60b6192_4_k_cu_463f22944cuda3std3__45__cpo7crbeginE)
_ZN34_INTERNAL_b60b6192_4_k_cu_463f22944cuda3std3__45__cpo7crbeginE:
	.zero		1
	.type		_ZN34_INTERNAL_b60b6192_4_k_cu_463f22944cuda3std6ranges3__45__cpo4nextE,@object
	.size		_ZN34_INTERNAL_b60b6192_4_k_cu_463f22944cuda3std6ranges3__45__cpo4nextE,(_ZN34_INTERNAL_b60b6192_4_k_cu_463f22944cuda3std6ranges3__45__cpo4swapE - _ZN34_INTERNAL_b60b6192_4_k_cu_463f22944cuda3std6ranges3__45__cpo4nextE)
_ZN34_INTERNAL_b60b6192_4_k_cu_463f22944cuda3std6ranges3__45__cpo4nextE:
	.zero		1
	.type		_ZN34_INTERNAL_b60b6192_4_k_cu_463f22944cuda3std6ranges3__45__cpo4swapE,@object
	.size		_ZN34_INTERNAL_b60b6192_4_k_cu_463f22944cuda3std6ranges3__45__cpo4swapE,(_ZN34_INTERNAL_b60b6192_4_k_cu_463f22946thrust24THRUST_300001_SM_1000_NS8cuda_cub10par_nosyncE - _ZN34_INTERNAL_b60b6192_4_k_cu_463f22944cuda3std6ranges3__45__cpo4swapE)
_ZN34_INTERNAL_b60b6192_4_k_cu_463f22944cuda3std6ranges3__45__cpo4swapE:
	.zero		1
	.type		_ZN34_INTERNAL_b60b6192_4_k_cu_463f22946thrust24THRUST_300001_SM_1000_NS8cuda_cub10par_nosyncE,@object
	.size		_ZN34_INTERNAL_b60b6192_4_k_cu_463f22946thrust24THRUST_300001_SM_1000_NS8cuda_cub10par_nosyncE,(_ZN34_INTERNAL_b60b6192_4_k_cu_463f22946thrust24THRUST_300001_SM_1000_NS3seqE - _ZN34_INTERNAL_b60b6192_4_k_cu_463f22946thrust24THRUST_300001_SM_1000_NS8cuda_cub10par_nosyncE)
_ZN34_INTERNAL_b60b6192_4_k_cu_463f22946thrust24THRUST_300001_SM_1000_NS8cuda_cub10par_nosyncE:
	.zero		1
	.type		_ZN34_INTERNAL_b60b6192_4_k_cu_463f22946thrust24THRUST_300001_SM_1000_NS3seqE,@object
	.size		_ZN34_INTERNAL_b60b6192_4_k_cu_463f22946thrust24THRUST_300001_SM_1000_NS3seqE,(_ZN34_INTERNAL_b60b6192_4_k_cu_463f22944cuda3std3__420unreachable_sentinelE - _ZN34_INTERNAL_b60b6192_4_k_cu_463f22946thrust24THRUST_300001_SM_1000_NS3seqE)
_ZN34_INTERNAL_b60b6192_4_k_cu_463f22946thrust24THRUST_300001_SM_1000_NS3seqE:
	.zero		1
	.type		_ZN34_INTERNAL_b60b6192_4_k_cu_463f22944cuda3std3__420unreachable_sentinelE,@object
	.size		_ZN34_INTERNAL_b60b6192_4_k_cu_463f22944cuda3std3__420unreachable_sentinelE,(_ZN34_INTERNAL_b60b6192_4_k_cu_463f22944cuda3std6ranges3__45__cpo5ssizeE - _ZN34_INTERNAL_b60b6192_4_k_cu_463f22944cuda3std3__420unreachable_sentinelE)
_ZN34_INTERNAL_b60b6192_4_k_cu_463f22944cuda3std3__420unreachable_sentinelE:
	.zero		1
	.type		_ZN34_INTERNAL_b60b6192_4_k_cu_463f22944cuda3std6ranges3__45__cpo5ssizeE,@object
	.size		_ZN34_INTERNAL_b60b6192_4_k_cu_463f22944cuda3std6ranges3__45__cpo5ssizeE,(_ZN34_INTERNAL_b60b6192_4_k_cu_463f22946thrust24THRUST_300001_SM_1000_NS12placeholders2_3E - _ZN34_INTERNAL_b60b6192_4_k_cu_463f22944cuda3std6ranges3__45__cpo5ssizeE)
_ZN34_INTERNAL_b60b6192_4_k_cu_463f22944cuda3std6ranges3__45__cpo5ssizeE:
	.zero		1
	.type		_ZN34_INTERNAL_b60b6192_4_k_cu_463f22946thrust24THRUST_300001_SM_1000_NS12placeholders2_3E,@object
	.size		_ZN34_INTERNAL_b60b6192_4_k_cu_463f22946thrust24THRUST_300001_SM_1000_NS12placeholders2_3E,(_ZN34_INTERNAL_b60b6192_4_k_cu_463f22944cuda3std3__45__cpo4cendE - _ZN34_INTERNAL_b60b6192_4_k_cu_463f22946thrust24THRUST_300001_SM_1000_NS12placeholders2_3E)
_ZN34_INTERNAL_b60b6192_4_k_cu_463f22946thrust24THRUST_300001_SM_1000_NS12placeholders2_3E:
	.zero		1
	.type		_ZN34_INTERNAL_b60b6192_4_k_cu_463f22944cuda3std3__45__cpo4cendE,@object
	.size		_ZN34_INTERNAL_b60b6192_4_k_cu_463f22944cuda3std3__45__cpo4cendE,(_ZN34_INTERNAL_b60b6192_4_k_cu_463f22944cuda3std6ranges3__45__cpo4cendE - _ZN34_INTERNAL_b60b6192_4_k_cu_463f22944cuda3std3__45__cpo4cendE)
_ZN34_INTERNAL_b60b6192_4_k_cu_463f22944cuda3std3__45__cpo4cendE:
	.zero		1
	.type		_ZN34_INTERNAL_b60b6192_4_k_cu_463f22944cuda3std6ranges3__45__cpo4cendE,@object
	.size		_ZN34_INTERNAL_b60b6192_4_k_cu_463f22944cuda3std6ranges3__45__cpo4cendE,(_ZN34_INTERNAL_b60b6192_4_k_cu_463f22946thrust24THRUST_300001_SM_1000_NS12placeholders2_7E - _ZN34_INTERNAL_b60b6192_4_k_cu_463f22944cuda3std6ranges3__45__cpo4cendE)
_ZN34_INTERNAL_b60b6192_4_k_cu_463f22944cuda3std6ranges3__45__cpo4cendE:
	.zero		1
	.type		_ZN34_INTERNAL_b60b6192_4_k_cu_463f22946thrust24THRUST_300001_SM_1000_NS12placeholders2_7E,@object
	.size		_ZN34_INTERNAL_b60b6192_4_k_cu_463f22946thrust24THRUST_300001_SM_1000_NS12placeholders2_7E,(_ZN34_INTERNAL_b60b6192_4_k_cu_463f22944cuda3std3__45__cpo5crendE - _ZN34_INTERNAL_b60b6192_4_k_cu_463f22946thrust24THRUST_300001_SM_1000_NS12placeholders2_7E)
_ZN34_INTERNAL_b60b6192_4_k_cu_463f22946thrust24THRUST_300001_SM_1000_NS12placeholders2_7E:
	.zero		1
	.type		_ZN34_INTERNAL_b60b6192_4_k_cu_463f22944cuda3std3__45__cpo5crendE,@object
	.size		_ZN34_INTERNAL_b60b6192_4_k_cu_463f22944cuda3std3__45__cpo5crendE,(_ZN34_INTERNAL_b60b6192_4_k_cu_463f22944cuda3std6ranges3__45__cpo4prevE - _ZN34_INTERNAL_b60b6192_4_k_cu_463f22944cuda3std3__45__cpo5crendE)
_ZN34_INTERNAL_b60b6192_4_k_cu_463f22944cuda3std3__45__cpo5crendE:
	.zero		1
	.type		_ZN34_INTERNAL_b60b6192_4_k_cu_463f22944cuda3std6ranges3__45__cpo4prevE,@object
	.size		_ZN34_INTERNAL_b60b6192_4_k_cu_463f22944cuda3std6ranges3__45__cpo4prevE,(_ZN34_INTERNAL_b60b6192_4_k_cu_463f22944cuda3std6ranges3__45__cpo9iter_moveE - _ZN34_INTERNAL_b60b6192_4_k_cu_463f22944cuda3std6ranges3__45__cpo4prevE)
_ZN34_INTERNAL_b60b6192_4_k_cu_463f22944cuda3std6ranges3__45__cpo4prevE:
	.zero		1
	.type		_ZN34_INTERNAL_b60b6192_4_k_cu_463f22944cuda3std6ranges3__45__cpo9iter_moveE,@object
	.size		_ZN34_INTERNAL_b60b6192_4_k_cu_463f22944cuda3std6ranges3__45__cpo9iter_moveE,(_ZN34_INTERNAL_b60b6192_4_k_cu_463f22946thrust24THRUST_300001_SM_1000_NS6system6detail10sequential3seqE - _ZN34_INTERNAL_b60b6192_4_k_cu_463f22944cuda3std6ranges3__45__cpo9iter_moveE)
_ZN34_INTERNAL_b60b6192_4_k_cu_463f22944cuda3std6ranges3__45__cpo9iter_moveE:
	.zero		1
	.type		_ZN34_INTERNAL_b60b6192_4_k_cu_463f22946thrust24THRUST_300001_SM_1000_NS6system6detail10sequential3seqE,@object
	.size		_ZN34_INTERNAL_b60b6192_4_k_cu_463f22946thrust24THRUST_300001_SM_1000_NS6system6detail10sequential3seqE,(_ZN34_INTERNAL_b60b6192_4_k_cu_463f22946thrust24THRUST_300001_SM_1000_NS12placeholders2_9E - _ZN34_INTERNAL_b60b6192_4_k_cu_463f22946thrust24THRUST_300001_SM_1000_NS6system6detail10sequential3seqE)
_ZN34_INTERNAL_b60b6192_4_k_cu_463f22946thrust24THRUST_300001_SM_1000_NS6system6detail10sequential3seqE:
	.zero		1
	.type		_ZN34_INTERNAL_b60b6192_4_k_cu_463f22946thrust24THRUST_300001_SM_1000_NS12placeholders2_9E,@object
	.size		_ZN34_INTERNAL_b60b6192_4_k_cu_463f22946thrust24THRUST_300001_SM_1000_NS12placeholders2_9E,(_ZN34_INTERNAL_b60b6192_4_k_cu_463f22944cuda3std3__419piecewise_constructE - _ZN34_INTERNAL_b60b6192_4_k_cu_463f22946thrust24THRUST_300001_SM_1000_NS12placeholders2_9E)
_ZN34_INTERNAL_b60b6192_4_k_cu_463f22946thrust24THRUST_300001_SM_1000_NS12placeholders2_9E:
	.zero		1
	.type		_ZN34_INTERNAL_b60b6192_4_k_cu_463f22944cuda3std3__419piecewise_constructE,@object
	.size		_ZN34_INTERNAL_b60b6192_4_k_cu_463f22944cuda3std3__419piecewise_constructE,(_ZN34_INTERNAL_b60b6192_4_k_cu_463f22944cuda3std6ranges3__45__cpo5cdataE - _ZN34_INTERNAL_b60b6192_4_k_cu_463f22944cuda3std3__419piecewise_constructE)
_ZN34_INTERNAL_b60b6192_4_k_cu_463f22944cuda3std3__419piecewise_constructE:
	.zero		1
	.type		_ZN34_INTERNAL_b60b6192_4_k_cu_463f22944cuda3std6ranges3__45__cpo5cdataE,@object
	.size		_ZN34_INTERNAL_b60b6192_4_k_cu_463f22944cuda3std6ranges3__45__cpo5cdataE,(_ZN34_INTERNAL_b60b6192_4_k_cu_463f22946thrust24THRUST_300001_SM_1000_NS12placeholders2_1E - _ZN34_INTERNAL_b60b6192_4_k_cu_463f22944cuda3std6ranges3__45__cpo5cdataE)
_ZN34_INTERNAL_b60b6192_4_k_cu_463f22944cuda3std6ranges3__45__cpo5cdataE:
	.zero		1
	.type		_ZN34_INTERNAL_b60b6192_4_k_cu_463f22946thrust24THRUST_300001_SM_1000_NS12placeholders2_1E,@object
	.size		_ZN34_INTERNAL_b60b6192_4_k_cu_463f22946thrust24THRUST_300001_SM_1000_NS12placeholders2_1E,(_ZN34_INTERNAL_b60b6192_4_k_cu_463f22944cuda3std3__45__cpo3endE - _ZN34_INTERNAL_b60b6192_4_k_cu_463f22946thrust24THRUST_300001_SM_1000_NS12placeholders2_1E)
_ZN34_INTERNAL_b60b6192_4_k_cu_463f22946thrust24THRUST_300001_SM_1000_NS12placeholders2_1E:
	.zero		1
	.type		_ZN34_INTERNAL_b60b6192_4_k_cu_463f22944cuda3std3__45__cpo3endE,@object
	.size		_ZN34_INTERNAL_b60b6192_4_k_cu_463f22944cuda3std3__45__cpo3endE,(_ZN34_INTERNAL_b60b6192_4_k_cu_463f22944cuda3std6ranges3__45__cpo3endE - _ZN34_INTERNAL_b60b6192_4_k_cu_463f22944cuda3std3__45__cpo3endE)
_ZN34_INTERNAL_b60b6192_4_k_cu_463f22944cuda3std3__45__cpo3endE:
	.zero		1
	.type		_ZN34_INTERNAL_b60b6192_4_k_cu_463f22944cuda3std6ranges3__45__cpo3endE,@object
	.size		_ZN34_INTERNAL_b60b6192_4_k_cu_463f22944cuda3std6ranges3__45__cpo3endE,(_ZN34_INTERNAL_b60b6192_4_k_cu_463f22946thrust24THRUST_300001_SM_1000_NS12placeholders2_5E - _ZN34_INTERNAL_b60b6192_4_k_cu_463f22944cuda3std6ranges3__45__cpo3endE)
_ZN34_INTERNAL_b60b6192_4_k_cu_463f22944cuda3std6ranges3__45__cpo3endE:
	.zero		1
	.type		_ZN34_INTERNAL_b60b6192_4_k_cu_463f22946thrust24THRUST_300001_SM_1000_NS12placeholders2_5E,@object
	.size		_ZN34_INTERNAL_b60b6192_4_k_cu_463f22946thrust24THRUST_300001_SM_1000_NS12placeholders2_5E,(_ZN34_INTERNAL_b60b6192_4_k_cu_463f22944cuda3std3__45__cpo4rendE - _ZN34_INTERNAL_b60b6192_4_k_cu_463f22946thrust24THRUST_300001_SM_1000_NS12placeholders2_5E)
_ZN34_INTERNAL_b60b6192_4_k_cu_463f22946thrust24THRUST_300001_SM_1000_NS12placeholders2_5E:
	.zero		1
	.type		_ZN34_INTERNAL_b60b6192_4_k_cu_463f22944cuda3std3__45__cpo4rendE,@object
	.size		_ZN34_INTERNAL_b60b6192_4_k_cu_463f22944cuda3std3__45__cpo4rendE,(_ZN34_INTERNAL_b60b6192_4_k_cu_463f22944cuda3std6ranges3__45__cpo9iter_swapE - _ZN34_INTERNAL_b60b6192_4_k_cu_463f22944cuda3std3__45__cpo4rendE)
_ZN34_INTERNAL_b60b6192_4_k_cu_463f22944cuda3std3__45__cpo4rendE:
	.zero		1
	.type		_ZN34_INTERNAL_b60b6192_4_k_cu_463f22944cuda3std6ranges3__45__cpo9iter_swapE,@object
	.size		_ZN34_INTERNAL_b60b6192_4_k_cu_463f22944cuda3std6ranges3__45__cpo9iter_swapE,(_ZN34_INTERNAL_b60b6192_4_k_cu_463f22944cuda3std3__48unexpectE - _ZN34_INTERNAL_b60b6192_4_k_cu_463f22944cuda3std6ranges3__45__cpo9iter_swapE)
_ZN34_INTERNAL_b60b6192_4_k_cu_463f22944cuda3std6ranges3__45__cpo9iter_swapE:
	.zero		1
	.type		_ZN34_INTERNAL_b60b6192_4_k_cu_463f22944cuda3std3__48unexpectE,@object
	.size		_ZN34_INTERNAL_b60b6192_4_k_cu_463f22944cuda3std3__48unexpectE,(_ZN34_INTERNAL_b60b6192_4_k_cu_463f22946thrust24THRUST_300001_SM_1000_NS8cuda_cub3parE - _ZN34_INTERNAL_b60b6192_4_k_cu_463f22944cuda3std3__48unexpectE)
_ZN34_INTERNAL_b60b6192_4_k_cu_463f22944cuda3std3__48unexpectE:
	.zero		1
	.type		_ZN34_INTERNAL_b60b6192_4_k_cu_463f22946thrust24THRUST_300001_SM_1000_NS8cuda_cub3parE,@object
	.size		_ZN34_INTERNAL_b60b6192_4_k_cu_463f22946thrust24THRUST_300001_SM_1000_NS8cuda_cub3parE,(.L_29 - _ZN34_INTERNAL_b60b6192_4_k_cu_463f22946thrust24THRUST_300001_SM_1000_NS8cuda_cub3parE)
_ZN34_INTERNAL_b60b6192_4_k_cu_463f22946thrust24THRUST_300001_SM_1000_NS8cuda_cub3parE:
	.zero		1
.L_29:


//--------------------- .nv.constant0._ZN3cub18CUB_300001_SM_10006detail11EmptyKernelIvEEvv --------------------------
	.section	.nv.constant0._ZN3cub18CUB_300001_SM_10006detail11EmptyKernelIvEEvv,"a",@progbits
	.sectionflags	@""
	.align	4
.nv.constant0._ZN3cub18CUB_300001_SM_10006detail11EmptyKernelIvEEvv:
	.zero		896


//--------------------- .nv.constant0._Z10colorImagePhPiiidddd --------------------------
	.section	.nv.constant0._Z10colorImagePhPiiidddd,"a",@progbits
	.sectionflags	@""
	.align	4
.nv.constant0._Z10colorImagePhPiiidddd:
	.zero		952


//--------------------- .nv.constant0._Z18getIterationCountsddddiiiPi --------------------------
	.section	.nv.constant0._Z18getIterationCountsddddiiiPi,"a",@progbits
	.sectionflags	@""
	.align	4
.nv.constant0._Z18getIterationCountsddddiiiPi:
	.zero		952


//--------------------- SYMBOLS --------------------------

	.type		.nv.reservedSmem.offset0,@object
	.size		.nv.reservedSmem.offset0,0x4
